def matmul_kernel(
    a_ptr,
    b_ptr,
    c_ptr,
    M,
    N,
    K,
    stride_am,
    stride_ak,
    stride_bk,
    stride_bn,
    stride_cm,
    stride_cn,
    BLOCK_M: tl.constexpr,
    BLOCK_N: tl.constexpr,
    BLOCK_K: tl.constexpr,
    GROUP_M: tl.constexpr,
):
    pid = tl.program_id(axis=0)
    num_pid_m = tl.cdiv(M, BLOCK_M)
    num_pid_n = tl.cdiv(N, BLOCK_N)
    num_pid_in_group = GROUP_M * num_pid_n
    group_id = pid // num_pid_in_group
    first_pid_m = group_id * GROUP_M
    group_size_m = min(num_pid_m - first_pid_m, GROUP_M)
    pid_m = first_pid_m + ((pid % num_pid_in_group) % group_size_m)
    pid_n = (pid % num_pid_in_group) // group_size_m

    offs_am = (pid_m * BLOCK_M + tl.arange(0, BLOCK_M)) % M
    offs_bn = (pid_n * BLOCK_N + tl.arange(0, BLOCK_N)) % N
    offs_k = tl.arange(0, BLOCK_K)
    a_ptrs = a_ptr + offs_am[:, None] * stride_am + offs_k[None, :] * stride_ak
    b_ptrs = b_ptr + offs_k[:, None] * stride_bk + offs_bn[None, :] * stride_bn

    acc = tl.zeros((BLOCK_M, BLOCK_N), dtype=tl.float32)
    for kk in range(0, tl.cdiv(K, BLOCK_K)):
        a = tl.load(a_ptrs, mask=offs_k[None, :] < K - kk * BLOCK_K, other=0.0)
        b = tl.load(b_ptrs, mask=offs_k[:, None] < K - kk * BLOCK_K, other=0.0)
        acc = tl.dot(a, b, acc)
        a_ptrs += BLOCK_K * stride_ak
        b_ptrs += BLOCK_K * stride_bk

    c = acc.to(c_ptr.dtype.element_ty)
    offs_cm = pid_m * BLOCK_M + tl.arange(0, BLOCK_M)
    offs_cn = pid_n * BLOCK_N + tl.arange(0, BLOCK_N)
    c_ptrs = c_ptr + offs_cm[:, None] * stride_cm + offs_cn[None, :] * stride_cn
    mask = (offs_cm[:, None] < M) & (offs_cn[None, :] < N)
    tl.store(c_ptrs, c, mask=mask)

# config = {"BLOCK_K": 256, "BLOCK_M": 32, "BLOCK_N": 16, "GROUP_M": 8, "arch": "sm_100", "dtype": "fp8e4m3", "num_ctas": 1, "num_stages": 3, "num_warps": 4}
# arch = sm_100


// ===== COMPILED SASS (sm_100a) =====

	.target	sm_100a

	.elftype	@"ET_EXEC"


//--------------------- .note.nv.tkinfo           --------------------------
	.section	.note.nv.tkinfo,"",@"SHT_NOTE"
	.sectionflags	@"SHF_NOTE_NV_TKINFO"
	.tkinfo
        /*0018*/ 	.word	0x00000081
        /*0030*/ 	.string	""
        /*0030*/ 	.string	"ptxas-blackwell"
        /*0030*/ 	.string	"Cuda compilation tools, release 12.9, V12.9.86"
        /*0030*/ 	.string	"Build cuda_12.9.r12.9/compiler.36037853_0"
        /*0030*/ 	.string	"-v  -suppress-debug-info  -lineinfo  -arch sm_100a "



//--------------------- .note.nv.cuver            --------------------------
	.section	.note.nv.cuver,"",@"SHT_NOTE"
	.sectionflags	@"SHF_NOTE_NV_CUVER"
        /*0018*/ 	.short	0x0001
        /*001a*/ 	.short	0x0064
        /*001c*/ 	.short	0x0001
        /*001e*/ 	.short	0x0000
        /*0020*/ 	.short	0x0001
        /*0022*/ 	.short	0x0000


//--------------------- .nv.info                  --------------------------
	.section	.nv.info,"",@"SHT_CUDA_INFO"
	.align	4


	//----- nvinfo : EIATTR_REGCOUNT
	.align		4
        /*0000*/ 	.byte	0x04, 0x2f
        /*0002*/ 	.short	(.L_1 - .L_0)
	.align		4
.L_0:
        /*0004*/ 	.word	index@(matmul_kernel)
        /*0008*/ 	.word	0x000000ff


	//----- nvinfo : EIATTR_FRAME_SIZE
	.align		4
.L_1:
        /*000c*/ 	.byte	0x04, 0x11
        /*000e*/ 	.short	(.L_3 - .L_2)
	.align		4
.L_2:
        /*0010*/ 	.word	index@(matmul_kernel)
        /*0014*/ 	.word	0x00000008


	//----- nvinfo : EIATTR_MIN_STACK_SIZE
	.align		4
.L_3:
        /*0018*/ 	.byte	0x04, 0x12
        /*001a*/ 	.short	(.L_5 - .L_4)
	.align		4
.L_4:
        /*001c*/ 	.word	index@(matmul_kernel)
        /*0020*/ 	.word	0x00000008
.L_5:


//--------------------- .nv.info.matmul_kernel    --------------------------
	.section	.nv.info.matmul_kernel,"",@"SHT_CUDA_INFO"
	.sectionflags	@""
	.align	4


	//----- nvinfo : EIATTR_CUDA_API_VERSION
	.align		4
        /*0000*/ 	.byte	0x04, 0x37
        /*0002*/ 	.short	(.L_7 - .L_6)
.L_6:
        /*0004*/ 	.word	0x00000081


	//----- nvinfo : EIATTR_KPARAM_INFO
	.align		4
.L_7:
        /*0008*/ 	.byte	0x04, 0x17
        /*000a*/ 	.short	(.L_9 - .L_8)
.L_8:
        /*000c*/ 	.word	0x00000000
        /*0010*/ 	.short	0x000d
        /*0012*/ 	.short	0x0048
        /*0014*/ 	.byte	0x00, 0xf4, 0x21, 0x00


	//----- nvinfo : EIATTR_KPARAM_INFO
	.align		4
.L_9:
        /*0018*/ 	.byte	0x04, 0x17
        /*001a*/ 	.short	(.L_11 - .L_10)
.L_10:
        /*001c*/ 	.word	0x00000000
        /*0020*/ 	.short	0x000c
        /*0022*/ 	.short	0x0040
        /*0024*/ 	.byte	0x00, 0xf4, 0x21, 0x00


	//----- nvinfo : EIATTR_KPARAM_INFO
	.align		4
.L_11:
        /*0028*/ 	.byte	0x04, 0x17
        /*002a*/ 	.short	(.L_13 - .L_12)
.L_12:
        /*002c*/ 	.word	0x00000000
        /*0030*/ 	.short	0x000b
        /*0032*/ 	.short	0x0038
        /*0034*/ 	.byte	0x00, 0xf0, 0x11, 0x00


	//----- nvinfo : EIATTR_KPARAM_INFO
	.align		4
.L_13:
        /*0038*/ 	.byte	0x04, 0x17
        /*003a*/ 	.short	(.L_15 - .L_14)
.L_14:
        /*003c*/ 	.word	0x00000000
        /*0040*/ 	.short	0x000a
        /*0042*/ 	.short	0x0034
        /*0044*/ 	.byte	0x00, 0xf0, 0x11, 0x00


	//----- nvinfo : EIATTR_KPARAM_INFO
	.align		4
.L_15:
        /*0048*/ 	.byte	0x04, 0x17
        /*004a*/ 	.short	(.L_17 - .L_16)
.L_16:
        /*004c*/ 	.word	0x00000000
        /*0050*/ 	.short	0x0009
        /*0052*/ 	.short	0x0030
        /*0054*/ 	.byte	0x00, 0xf0, 0x11, 0x00


	//----- nvinfo : EIATTR_KPARAM_INFO
	.align		4
.L_17:
        /*0058*/ 	.byte	0x04, 0x17
        /*005a*/ 	.short	(.L_19 - .L_18)
.L_18:
        /*005c*/ 	.word	0x00000000
        /*0060*/ 	.short	0x0008
        /*0062*/ 	.short	0x002c
        /*0064*/ 	.byte	0x00, 0xf0, 0x11, 0x00


	//----- nvinfo : EIATTR_KPARAM_INFO
	.align		4
.L_19:
        /*0068*/ 	.byte	0x04, 0x17
        /*006a*/ 	.short	(.L_21 - .L_20)
.L_20:
        /*006c*/ 	.word	0x00000000
        /*0070*/ 	.short	0x0007
        /*0072*/ 	.short	0x0028
        /*0074*/ 	.byte	0x00, 0xf0, 0x11, 0x00


	//----- nvinfo : EIATTR_KPARAM_INFO
	.align		4
.L_21:
        /*0078*/ 	.byte	0x04, 0x17
        /*007a*/ 	.short	(.L_23 - .L_22)
.L_22:
        /*007c*/ 	.word	0x00000000
        /*0080*/ 	.short	0x0006
        /*0082*/ 	.short	0x0024
        /*0084*/ 	.byte	0x00, 0xf0, 0x11, 0x00


	//----- nvinfo : EIATTR_KPARAM_INFO
	.align		4
.L_23:
        /*0088*/ 	.byte	0x04, 0x17
        /*008a*/ 	.short	(.L_25 - .L_24)
.L_24:
        /*008c*/ 	.word	0x00000000
        /*0090*/ 	.short	0x0005
        /*0092*/ 	.short	0x0020
        /*0094*/ 	.byte	0x00, 0xf0, 0x11, 0x00


	//----- nvinfo : EIATTR_KPARAM_INFO
	.align		4
.L_25:
        /*0098*/ 	.byte	0x04, 0x17
        /*009a*/ 	.short	(.L_27 - .L_26)
.L_26:
        /*009c*/ 	.word	0x00000000
        /*00a0*/ 	.short	0x0004
        /*00a2*/ 	.short	0x001c
        /*00a4*/ 	.byte	0x00, 0xf0, 0x11, 0x00


	//----- nvinfo : EIATTR_KPARAM_INFO
	.align		4
.L_27:
        /*00a8*/ 	.byte	0x04, 0x17
        /*00aa*/ 	.short	(.L_29 - .L_28)
.L_28:
        /*00ac*/ 	.word	0x00000000
        /*00b0*/ 	.short	0x0003
        /*00b2*/ 	.short	0x0018
        /*00b4*/ 	.byte	0x00, 0xf0, 0x11, 0x00


	//----- nvinfo : EIATTR_KPARAM_INFO
	.align		4
.L_29:
        /*00b8*/ 	.byte	0x04, 0x17
        /*00ba*/ 	.short	(.L_31 - .L_30)
.L_30:
        /*00bc*/ 	.word	0x00000000
        /*00c0*/ 	.short	0x0002
        /*00c2*/ 	.short	0x0010
        /*00c4*/ 	.byte	0x00, 0xf4, 0x21, 0x00


	//----- nvinfo : EIATTR_KPARAM_INFO
	.align		4
.L_31:
        /*00c8*/ 	.byte	0x04, 0x17
        /*00ca*/ 	.short	(.L_33 - .L_32)
.L_32:
        /*00cc*/ 	.word	0x00000000
        /*00d0*/ 	.short	0x0001
        /*00d2*/ 	.short	0x0008
        /*00d4*/ 	.byte	0x00, 0xf4, 0x21, 0x00


	//----- nvinfo : EIATTR_KPARAM_INFO
	.align		4
.L_33:
        /*00d8*/ 	.byte	0x04, 0x17
        /*00da*/ 	.short	(.L_35 - .L_34)
.L_34:
        /*00dc*/ 	.word	0x00000000
        /*00e0*/ 	.short	0x0000
        /*00e2*/ 	.short	0x0000
        /*00e4*/ 	.byte	0x00, 0xf4, 0x21, 0x00


	//----- nvinfo : EIATTR_SPARSE_MMA_MASK
	.align		4
.L_35:
        /*00e8*/ 	.byte	0x03, 0x50
        /*00ea*/ 	.short	0x0000


	//----- nvinfo : EIATTR_MAXREG_COUNT
	.align		4
        /*00ec*/ 	.byte	0x03, 0x1b
        /*00ee*/ 	.short	0x00ff


	//----- nvinfo : EIATTR_NUM_BARRIERS
	.align		4
        /*00f0*/ 	.byte	0x02, 0x4c
        /*00f2*/ 	.byte	0x01
	.zero		1


	//----- nvinfo : EIATTR_ANNOTATIONS
	.align		4
        /*00f4*/ 	.byte	0x04, 0x55
        /*00f6*/ 	.short	(.L_37 - .L_36)


	//   ....[0]....
.L_36:
        /*00f8*/ 	.word	0x00000001
        /*00fc*/ 	.byte	0x40, 0x05, 0x00, 0x00, 0x01, 0x00, 0x00, 0x00, 0xd0, 0x67, 0x00, 0x00


	//----- nvinfo : EIATTR_VRC_CTA_INIT_COUNT
	.align		4
.L_37:
        /*0108*/ 	.byte	0x02, 0x4a
	.zero		1
	.zero		1


	//----- nvinfo : EIATTR_EXIT_INSTR_OFFSETS
	.align		4
        /*010c*/ 	.byte	0x04, 0x1c
        /*010e*/ 	.short	(.L_39 - .L_38)


	//   ....[0]....
.L_38:
        /*0110*/ 	.word	0x00006bb0


	//   ....[1]....
        /*0114*/ 	.word	0x00006c00


	//----- nvinfo : EIATTR_REQNTID
	.align		4
.L_39:
        /*0118*/ 	.byte	0x04, 0x10
        /*011a*/ 	.short	(.L_41 - .L_40)
.L_40:
        /*011c*/ 	.word	0x00000080
        /*0120*/ 	.word	0x00000001
        /*0124*/ 	.word	0x00000001


	//----- nvinfo : EIATTR_CBANK_PARAM_SIZE
	.align		4
.L_41:
        /*0128*/ 	.byte	0x03, 0x19
        /*012a*/ 	.short	0x0050


	//----- nvinfo : EIATTR_PARAM_CBANK
	.align		4
        /*012c*/ 	.byte	0x04, 0x0a
        /*012e*/ 	.short	(.L_43 - .L_42)
	.align		4
.L_42:
        /*0130*/ 	.word	index@(.nv.constant0.matmul_kernel)
        /*0134*/ 	.short	0x0380
        /*0136*/ 	.short	0x0050


	//----- nvinfo : EIATTR_SW_WAR
	.align		4
.L_43:
        /*0138*/ 	.byte	0x04, 0x36
        /*013a*/ 	.short	(.L_45 - .L_44)
.L_44:
        /*013c*/ 	.word	0x00000008
.L_45:


//--------------------- .nv.compat                --------------------------
	.section	.nv.compat,"",@"SHT_CUDA_COMPAT_INFO"
	.align	4
        /*0000*/ 	.byte	0x02, 0x02, 0x02, 0x00, 0x02, 0x05, 0x05, 0x00, 0x02, 0x03, 0x00, 0x00, 0x02, 0x06, 0x01, 0x00


//--------------------- .nv.callgraph             --------------------------
	.section	.nv.callgraph,"",@"SHT_CUDA_CALLGRAPH"
	.align	4
	.sectionentsize	8
	.align		4
        /*0000*/ 	.word	0x00000000
	.align		4
        /*0004*/ 	.word	0xffffffff
	.align		4
        /*0008*/ 	.word	0x00000000
	.align		4
        /*000c*/ 	.word	0xfffffffe
	.align		4
        /*0010*/ 	.word	0x00000000
	.align		4
        /*0014*/ 	.word	0xfffffffd
	.align		4
        /*0018*/ 	.word	0x00000000
	.align		4
        /*001c*/ 	.word	0xfffffffc


//--------------------- .text.matmul_kernel       --------------------------
	.section	.text.matmul_kernel,"ax",@progbits
	.align	128
        .global         matmul_kernel
        .type           matmul_kernel,@function
        .size           matmul_kernel,(.L_x_3 - matmul_kernel)
        .other          matmul_kernel,@"STO_CUDA_ENTRY STV_DEFAULT"
matmul_kernel:
.text.matmul_kernel:
[----:B------:R-:W0:Y:S08]  /*0000*/  LDC R1, c[0x0][0x37c] ;  /* 0x0000df00ff017b82 */ /* 0x000e300000000800 */
[----:B------:R-:W1:Y:S01]  /*0010*/  LDC.64 R26, c[0x0][0x398] ;  /* 0x0000e600ff1a7b82 */ /* 0x000e620000000a00 */
[----:B------:R-:W2:Y:S01]  /*0020*/  S2R R5, SR_CTAID.X ;  /* 0x0000000000057919 */ /* 0x000ea20000002500 */
[----:B------:R-:W3:Y:S01]  /*0030*/  LDCU UR4, c[0x0][0x3a0] ;  /* 0x00007400ff0477ac */ /* 0x000ee20008000800 */
[----:B0-----:R-:W-:Y:S01]  /*0040*/  VIADD R1, R1, 0xfffffff8 ;  /* 0xfffffff801017836 */ /* 0x001fe20000000000 */
[----:B------:R-:W-:Y:S01]  /*0050*/  CS2R R64, SRZ ;  /* 0x0000000000407805 */ /* 0x000fe2000001ff00 */
[----:B------:R-:W0:Y:S01]  /*0060*/  S2R R62, SR_TID.X ;  /* 0x00000000003e7919 */ /* 0x000e220000002100 */
[----:B------:R-:W-:Y:S01]  /*0070*/  CS2R R66, SRZ ;  /* 0x0000000000427805 */ /* 0x000fe2000001ff00 */
[----:B------:R-:W4:Y:S01]  /*0080*/  LDCU.64 UR10, c[0x0][0x358] ;  /* 0x00006b00ff0a77ac */ /* 0x000f220008000a00 */
[----:B---3--:R-:W-:Y:S01]  /*0090*/  UIADD3 UR4, UPT, UPT, UR4, 0xff, URZ ;  /* 0x000000ff04047890 */ /* 0x008fe2000fffe0ff */
[----:B-1----:R-:W-:-:S03]  /*00a0*/  VIADD R0, R27, 0xf ;  /* 0x0000000f1b007836 */ /* 0x002fc60000000000 */
[----:B------:R-:W-:Y:S02]  /*00b0*/  UISETP.GE.AND UP0, UPT, UR4, 0x100, UPT ;  /* 0x000001000400788c */ /* 0x000fe4000bf06270 */
[----:B------:R-:W-:-:S04]  /*00c0*/  SHF.R.S32.HI R3, RZ, 0x1f, R0 ;  /* 0x0000001fff037819 */ /* 0x000fc80000011400 */
[----:B------:R-:W-:Y:S02]  /*00d0*/  LEA.HI R3, R3, R0, RZ, 0x4 ;  /* 0x0000000003037211 */ /* 0x000fe400078f20ff */
[----:B--2---:R-:W-:Y:S02]  /*00e0*/  IABS R8, R5 ;  /* 0x0000000500087213 */ /* 0x004fe40000000000 */
[----:B------:R-:W-:-:S05]  /*00f0*/  SHF.R.S32.HI R3, RZ, 0x4, R3 ;  /* 0x00000004ff037819 */ /* 0x000fca0000011403 */
[----:B------:R-:W-:-:S05]  /*0100*/  IMAD.SHL.U32 R4, R3, 0x8, RZ ;  /* 0x0000000803047824 */ /* 0x000fca00078e00ff */
[-C--:B------:R-:W-:Y:S02]  /*0110*/  IABS R7, R4.reuse ;  /* 0x0000000400077213 */ /* 0x080fe40000000000 */
[----:B------:R-:W-:Y:S02]  /*0120*/  IABS R10, R4 ;  /* 0x00000004000a7213 */ /* 0x000fe40000000000 */
[----:B------:R-:W1:Y:S08]  /*0130*/  I2F.RP R0, R7 ;  /* 0x0000000700007306 */ /* 0x000e700000209400 */
[----:B-1----:R-:W1:Y:S02]  /*0140*/  MUFU.RCP R0, R0 ;  /* 0x0000000000007308 */ /* 0x002e640000001000 */
[----:B-1----:R-:W-:-:S02]  /*0150*/  VIADD R2, R0, 0xffffffe ;  /* 0x0ffffffe00027836 */ /* 0x002fc40000000000 */
[----:B------:R-:W-:-:S04]  /*0160*/  IMAD.MOV R0, RZ, RZ, -R10 ;  /* 0x000000ffff007224 */ /* 0x000fc800078e0a0a */
[----:B------:R1:W2:Y:S02]  /*0170*/  F2I.FTZ.U32.TRUNC.NTZ R3, R2 ;  /* 0x0000000200037305 */ /* 0x0002a4000021f000 */
[----:B-1----:R-:W-:Y:S02]  /*0180*/  IMAD.MOV.U32 R2, RZ, RZ, RZ ;  /* 0x000000ffff027224 */ /* 0x002fe400078e00ff */
[----:B--2---:R-:W-:-:S04]  /*0190*/  IMAD.MOV R6, RZ, RZ, -R3 ;  /* 0x000000ffff067224 */ /* 0x004fc800078e0a03 */
[----:B------:R-:W-:Y:S02]  /*01a0*/  IMAD R9, R6, R7, RZ ;  /* 0x0000000706097224 */ /* 0x000fe400078e02ff */
[----:B------:R-:W-:Y:S02]  /*01b0*/  IMAD.MOV.U32 R6, RZ, RZ, R8 ;  /* 0x000000ffff067224 */ /* 0x000fe400078e0008 */
[----:B------:R-:W-:-:S06]  /*01c0*/  IMAD.HI.U32 R3, R3, R9, R2 ;  /* 0x0000000903037227 */ /* 0x000fcc00078e0002 */
[----:B------:R-:W-:-:S04]  /*01d0*/  IMAD.HI.U32 R3, R3, R6, RZ ;  /* 0x0000000603037227 */ /* 0x000fc800078e00ff */
[----:B------:R-:W-:-:S05]  /*01e0*/  IMAD R0, R3, R0, R6 ;  /* 0x0000000003007224 */ /* 0x000fca00078e0206 */
[----:B------:R-:W-:-:S13]  /*01f0*/  ISETP.GT.U32.AND P1, PT, R7, R0, PT ;  /* 0x000000000700720c */ /* 0x000fda0003f24070 */
[----:B------:R-:W-:Y:S02]  /*0200*/  @!P1 IMAD.IADD R0, R0, 0x1, -R7 ;  /* 0x0000000100009824 */ /* 0x000fe400078e0a07 */
[----:B------:R-:W-:Y:S01]  /*0210*/  @!P1 VIADD R3, R3, 0x1 ;  /* 0x0000000103039836 */ /* 0x000fe20000000000 */
[----:B------:R-:W-:Y:S02]  /*0220*/  ISETP.NE.AND P1, PT, R4, RZ, PT ;  /* 0x000000ff0400720c */ /* 0x000fe40003f25270 */
[----:B------:R-:W-:Y:S02]  /*0230*/  ISETP.GE.U32.AND P0, PT, R0, R7, PT ;  /* 0x000000070000720c */ /* 0x000fe40003f06070 */
[----:B------:R-:W-:-:S04]  /*0240*/  LOP3.LUT R0, R5, R4, RZ, 0x3c, !PT ;  /* 0x0000000405007212 */ /* 0x000fc800078e3cff */
[----:B------:R-:W-:Y:S01]  /*0250*/  ISETP.GE.AND P2, PT, R0, RZ, PT ;  /* 0x000000ff0000720c */ /* 0x000fe20003f46270 */
[----:B------:R-:W-:-:S06]  /*0260*/  VIADD R0, R26, 0x1f ;  /* 0x0000001f1a007836 */ /* 0x000fcc0000000000 */
[----:B------:R-:W-:-:S04]  /*0270*/  @P0 VIADD R3, R3, 0x1 ;  /* 0x0000000103030836 */ /* 0x000fc80000000000 */
[----:B------:R-:W-:Y:S01]  /*0280*/  IMAD.MOV.U32 R2, RZ, RZ, R3 ;  /* 0x000000ffff027224 */ /* 0x000fe200078e0003 */
[----:B------:R-:W-:-:S03]  /*0290*/  SHF.R.S32.HI R3, RZ, 0x1f, R0 ;  /* 0x0000001fff037819 */ /* 0x000fc60000011400 */
[----:B------:R-:W-:Y:S01]  /*02a0*/  @!P2 IMAD.MOV R2, RZ, RZ, -R2 ;  /* 0x000000ffff02a224 */ /* 0x000fe200078e0a02 */
[----:B------:R-:W-:Y:S02]  /*02b0*/  @!P1 LOP3.LUT R2, RZ, R4, RZ, 0x33, !PT ;  /* 0x00000004ff029212 */ /* 0x000fe400078e33ff */
[----:B------:R-:W-:-:S03]  /*02c0*/  LEA.HI R3, R3, R0, RZ, 0x5 ;  /* 0x0000000003037211 */ /* 0x000fc600078f28ff */
[----:B------:R-:W-:Y:S02]  /*02d0*/  IMAD.SHL.U32 R6, R2, 0x8, RZ ;  /* 0x0000000802067824 */ /* 0x000fe400078e00ff */
[----:B------:R-:W-:-:S03]  /*02e0*/  IMAD.MOV R2, RZ, RZ, -R2 ;  /* 0x000000ffff027224 */ /* 0x000fc600078e0a02 */
[----:B------:R-:W-:Y:S01]  /*02f0*/  LEA.HI.SX32 R3, R3, -R6, 0x1b ;  /* 0x8000000603037211 */ /* 0x000fe200078fdaff */
[----:B------:R-:W-:-:S03]  /*0300*/  IMAD R4, R4, R2, R5 ;  /* 0x0000000204047224 */ /* 0x000fc600078e0205 */
[----:B------:R-:W-:Y:S02]  /*0310*/  VIMNMX R11, PT, PT, R3, 0x8, PT ;  /* 0x00000008030b7848 */ /* 0x000fe40003fe0100 */
[----:B------:R-:W-:Y:S02]  /*0320*/  IABS R9, R4 ;  /* 0x0000000400097213 */ /* 0x000fe40000000000 */
[----:B------:R-:W-:-:S04]  /*0330*/  IABS R7, R11 ;  /* 0x0000000b00077213 */ /* 0x000fc80000000000 */
[----:B------:R-:W1:Y:S08]  /*0340*/  I2F.RP R0, R7 ;  /* 0x0000000700007306 */ /* 0x000e700000209400 */
[----:B-1----:R-:W1:Y:S02]  /*0350*/  MUFU.RCP R0, R0 ;  /* 0x0000000000007308 */ /* 0x002e640000001000 */
[----:B-1----:R-:W-:-:S06]  /*0360*/  VIADD R3, R0, 0xffffffe ;  /* 0x0ffffffe00037836 */ /* 0x002fcc0000000000 */
[----:B------:R-:W1:Y:S02]  /*0370*/  F2I.FTZ.U32.TRUNC.NTZ R3, R3 ;  /* 0x0000000300037305 */ /* 0x000e64000021f000 */
[----:B-1----:R-:W-:-:S04]  /*0380*/  IMAD.MOV R8, RZ, RZ, -R3 ;  /* 0x000000ffff087224 */ /* 0x002fc800078e0a03 */
[----:B------:R-:W-:Y:S01]  /*0390*/  IMAD.MOV.U32 R2, RZ, RZ, R8 ;  /* 0x000000ffff027224 */ /* 0x000fe200078e0008 */
[----:B------:R-:W-:-:S03]  /*03a0*/  IABS R8, R11 ;  /* 0x0000000b00087213 */ /* 0x000fc60000000000 */
[----:B------:R-:W-:Y:S02]  /*03b0*/  IMAD R5, R2, R7, RZ ;  /* 0x0000000702057224 */ /* 0x000fe400078e02ff */
[----:B------:R-:W-:Y:S02]  /*03c0*/  IMAD.MOV.U32 R2, RZ, RZ, RZ ;  /* 0x000000ffff027224 */ /* 0x000fe400078e00ff */
[----:B------:R-:W-:Y:S02]  /*03d0*/  IMAD.MOV R0, RZ, RZ, -R8 ;  /* 0x000000ffff007224 */ /* 0x000fe400078e0a08 */
[----:B------:R-:W-:Y:S01]  /*03e0*/  IMAD.HI.U32 R2, R3, R5, R2 ;  /* 0x0000000503027227 */ /* 0x000fe200078e0002 */
[----:B0-----:R-:W-:-:S05]  /*03f0*/  LOP3.LUT R5, R62, 0x1f, RZ, 0xc0, !PT ;  /* 0x0000001f3e057812 */ /* 0x001fca00078ec0ff */
        /* <DEDUP_REMOVED lines=8> */
[----:B------:R-:W-:-:S07]  /*0480*/  ISETP.GE.AND P2, PT, R0, RZ, PT ;  /* 0x000000ff0000720c */ /* 0x000fce0003f46270 */
[----:B------:R-:W-:-:S04]  /*0490*/  @P0 VIADD R2, R2, 0x1 ;  /* 0x0000000102020836 */ /* 0x000fc80000000000 */
[----:B------:R-:W-:Y:S01]  /*04a0*/  IMAD.MOV.U32 R3, RZ, RZ, R2 ;  /* 0x000000ffff037224 */ /* 0x000fe200078e0002 */
[----:B------:R-:W-:-:S03]  /*04b0*/  SHF.R.U32.HI R2, RZ, 0x5, R62 ;  /* 0x00000005ff027819 */ /* 0x000fc6000001163e */
[----:B------:R-:W-:Y:S01]  /*04c0*/  @!P2 IMAD.MOV R3, RZ, RZ, -R3 ;  /* 0x000000ffff03a224 */ /* 0x000fe200078e0a03 */
[----:B------:R-:W-:Y:S02]  /*04d0*/  @!P1 LOP3.LUT R3, RZ, R11, RZ, 0x33, !PT ;  /* 0x0000000bff039212 */ /* 0x000fe400078e33ff */
[----:B------:R-:W-:-:S03]  /*04e0*/  SGXT.U32 R2, R2, 0x2 ;  /* 0x000000020202781a */ /* 0x000fc60000000000 */
[----:B------:R-:W-:Y:S02]  /*04f0*/  IMAD.MOV R0, RZ, RZ, -R3 ;  /* 0x000000ffff007224 */ /* 0x000fe400078e0a03 */
[----:B------:R-:W-:Y:S02]  /*0500*/  IMAD.SHL.U32 R3, R3, 0x10, RZ ;  /* 0x0000001003037824 */ /* 0x000fe400078e00ff */
[----:B------:R-:W-:-:S04]  /*0510*/  IMAD R0, R11, R0, R4 ;  /* 0x000000000b007224 */ /* 0x000fc800078e0204 */
[----:B------:R-:W-:-:S04]  /*0520*/  IMAD.IADD R0, R6, 0x1, R0 ;  /* 0x0000000106007824 */ /* 0x000fc800078e0200 */
[----:B------:R-:W-:-:S05]  /*0530*/  IMAD R18, R0, 0x20, R5 ;  /* 0x0000002000127824 */ /* 0x000fca00078e0205 */
[----:B------:R0:W-:Y:S01]  /*0540*/  STL [R1], R18 ;  /* 0x0000001201007387 */ /* 0x0001e20000100800 */
[----:B----4-:R-:W-:Y:S05]  /*0550*/  BRA.U !UP0, `(.L_x_0) ;  /* 0x00000061089c7547 */ /* 0x010fea000b800000 */
[----:B------:R-:W-:Y:S01]  /*0560*/  IABS R15, R26 ;  /* 0x0000001a000f7213 */ /* 0x000fe20000000000 */
[C---:B------:R-:W-:Y:S01]  /*0570*/  VIADD R28, R3.reuse, 0xc ;  /* 0x0000000c031c7836 */ /* 0x040fe20000000000 */
[----:B------:R-:W-:Y:S01]  /*0580*/  IABS R24, R27 ;  /* 0x0000001b00187213 */ /* 0x000fe20000000000 */
[C---:B------:R-:W-:Y:S01]  /*0590*/  VIADD R32, R3.reuse, 0xa ;  /* 0x0000000a03207836 */ /* 0x040fe20000000000 */
[----:B------:R-:W1:Y:S01]  /*05a0*/  I2F.RP R0, R15 ;  /* 0x0000000f00007306 */ /* 0x000e620000209400 */
[----:B------:R-:W-:Y:S01]  /*05b0*/  IABS R10, R18 ;  /* 0x00000012000a7213 */ /* 0x000fe20000000000 */
[C---:B------:R-:W-:Y:S01]  /*05c0*/  VIADD R30, R3.reuse, 0xb ;  /* 0x0000000b031e7836 */ /* 0x040fe20000000000 */
[----:B------:R-:W-:Y:S01]  /*05d0*/  IABS R17, R28 ;  /* 0x0000001c00117213 */ /* 0x000fe20000000000 */
[C---:B------:R-:W-:Y:S01]  /*05e0*/  VIADD R33, R3.reuse, 0x9 ;  /* 0x0000000903217836 */ /* 0x040fe20000000000 */
[----:B------:R-:W-:Y:S01]  /*05f0*/  IABS R21, R32 ;  /* 0x0000002000157213 */ /* 0x000fe20000000000 */
[C---:B------:R-:W-:Y:S01]  /*0600*/  VIADD R34, R3.reuse, 0x8 ;  /* 0x0000000803227836 */ /* 0x040fe20000000000 */
[----:B------:R-:W-:Y:S01]  /*0610*/  IABS R19, R30 ;  /* 0x0000001e00137213 */ /* 0x000fe20000000000 */
[----:B------:R-:W2:Y:S01]  /*0620*/  I2F.RP R9, R24 ;  /* 0x0000001800097306 */ /* 0x000ea20000209400 */
[----:B------:R-:W-:Y:S01]  /*0630*/  IABS R23, R33 ;  /* 0x0000002100177213 */ /* 0x000fe20000000000 */
[C---:B------:R-:W-:Y:S01]  /*0640*/  VIADD R35, R3.reuse, 0x7 ;  /* 0x0000000703237836 */ /* 0x040fe20000000000 */
[----:B------:R-:W-:Y:S01]  /*0650*/  ISETP.GE.AND P3, PT, R18, RZ, PT ;  /* 0x000000ff1200720c */ /* 0x000fe20003f66270 */
[C---:B------:R-:W-:Y:S01]  /*0660*/  VIADD R37, R3.reuse, 0x5 ;  /* 0x0000000503257836 */ /* 0x040fe20000000000 */
[----:B------:R-:W-:Y:S01]  /*0670*/  IABS R31, R3 ;  /* 0x00000003001f7213 */ /* 0x000fe20000000000 */
[C---:B------:R-:W-:Y:S01]  /*0680*/  VIADD R36, R3.reuse, 0x6 ;  /* 0x0000000603247836 */ /* 0x040fe20000000000 */
[----:B------:R-:W3:Y:S01]  /*0690*/  LDCU UR6, c[0x0][0x3ac] ;  /* 0x00007580ff0677ac */ /* 0x000ee20008000800 */
[----:B-1----:R-:W1:Y:S01]  /*06a0*/  MUFU.RCP R0, R0 ;  /* 0x0000000000007308 */ /* 0x002e620000001000 */
[C---:B------:R-:W-:Y:S01]  /*06b0*/  VIADD R40, R3.reuse, 0x1 ;  /* 0x0000000103287836 */ /* 0x040fe20000000000 */
[----:B------:R-:W-:Y:S01]  /*06c0*/  LEA.HI R79, R62, 0xfc, RZ, 0x1b ;  /* 0x000000fc3e4f7811 */ /* 0x000fe200078fd8ff */
[C---:B------:R-:W-:Y:S01]  /*06d0*/  VIADD R39, R3.reuse, 0x2 ;  /* 0x0000000203277836 */ /* 0x040fe20000000000 */
[----:B------:R-:W4:Y:S01]  /*06e0*/  LDCU UR7, c[0x0][0x3b0] ;  /* 0x00007600ff0777ac */ /* 0x000f220008000800 */
[----:B------:R-:W-:Y:S01]  /*06f0*/  VIADD R38, R3, 0x3 ;  /* 0x0000000303267836 */ /* 0x000fe20000000000 */
[----:B------:R-:W-:-:S02]  /*0700*/  IABS R29, R40 ;  /* 0x00000028001d7213 */ /* 0x000fc40000000000 */
[----:B--2---:R-:W2:Y:S01]  /*0710*/  MUFU.RCP R9, R9 ;  /* 0x0000000900097308 */ /* 0x004ea20000001000 */
[----:B------:R-:W-:Y:S01]  /*0720*/  IABS R25, R39 ;  /* 0x0000002700197213 */ /* 0x000fe20000000000 */
[----:B------:R-:W5:Y:S01]  /*0730*/  LDCU UR5, c[0x0][0x3a4] ;  /* 0x00007480ff0577ac */ /* 0x000f620008000800 */
[C---:B------:R-:W-:Y:S02]  /*0740*/  LEA.HI R80, R62.reuse, 0xdc, RZ, 0x1b ;  /* 0x000000dc3e507811 */ /* 0x040fe400078fd8ff */
[C---:B------:R-:W-:Y:S01]  /*0750*/  LEA.HI R81, R62.reuse, 0xbc, RZ, 0x1b ;  /* 0x000000bc3e517811 */ /* 0x040fe200078fd8ff */
[----:B------:R-:W0:Y:S01]  /*0760*/  LDCU.64 UR12, c[0x0][0x380] ;  /* 0x00007000ff0c77ac */ /* 0x000e220008000a00 */
[----:B------:R-:W-:Y:S01]  /*0770*/  LEA.HI R82, R62, 0x9c, RZ, 0x1b ;  /* 0x0000009c3e527811 */ /* 0x000fe200078fd8ff */
[----:B-1----:R-:W-:Y:S01]  /*0780*/  VIADD R4, R0, 0xffffffe ;  /* 0x0ffffffe00047836 */ /* 0x002fe20000000000 */
[C---:B------:R-:W-:Y:S01]  /*0790*/  LEA.HI R83, R62.reuse, 0x7c, RZ, 0x1b ;  /* 0x0000007c3e537811 */ /* 0x040fe200078fd8ff */
[----:B------:R-:W1:Y:S01]  /*07a0*/  LDCU UR9, c[0x0][0x3a0] ;  /* 0x00007400ff0977ac */ /* 0x000e620008000800 */
[C---:B------:R-:W-:Y:S01]  /*07b0*/  LEA.HI R84, R62.reuse, 0x5c, RZ, 0x1b ;  /* 0x0000005c3e547811 */ /* 0x040fe200078fd8ff */
[----:B------:R3:W0:Y:S01]  /*07c0*/  F2I.FTZ.U32.TRUNC.NTZ R5, R4 ;  /* 0x0000000400057305 */ /* 0x000622000021f000 */
[----:B------:R-:W-:-:S02]  /*07d0*/  LEA.HI R85, R62, 0x3c, RZ, 0x1b ;  /* 0x0000003c3e557811 */ /* 0x000fc400078fd8ff */
[----:B------:R-:W-:Y:S01]  /*07e0*/  LEA.HI R86, R62, 0x1c, RZ, 0x1b ;  /* 0x0000001c3e567811 */ /* 0x000fe200078fd8ff */
[----:B--2---:R-:W-:Y:S01]  /*07f0*/  VIADD R6, R9, 0xffffffe ;  /* 0x0ffffffe09067836 */ /* 0x004fe20000000000 */
[C---:B------:R-:W-:Y:S02]  /*0800*/  LOP3.LUT R242, R2.reuse, 0xb8, RZ, 0xfc, !PT ;  /* 0x000000b802f27812 */ /* 0x040fe400078efcff */
[C---:B------:R-:W-:Y:S01]  /*0810*/  LOP3.LUT R241, R2.reuse, 0xc0, RZ, 0xfc, !PT ;  /* 0x000000c002f17812 */ /* 0x040fe200078efcff */
[----:B------:R2:W1:Y:S01]  /*0820*/  F2I.FTZ.U32.TRUNC.NTZ R7, R6 ;  /* 0x0000000600077305 */ /* 0x000462000021f000 */
[----:B---3--:R-:W-:Y:S01]  /*0830*/  IMAD.MOV.U32 R4, RZ, RZ, RZ ;  /* 0x000000ffff047224 */ /* 0x008fe200078e00ff */
[C---:B------:R-:W-:Y:S02]  /*0840*/  LOP3.LUT R153, R2.reuse, 0xc4, RZ, 0xfc, !PT ;  /* 0x000000c402997812 */ /* 0x040fe400078efcff */
[C---:B------:R-:W-:Y:S02]  /*0850*/  LOP3.LUT R87, R2.reuse, 0xf8, RZ, 0xfc, !PT ;  /* 0x000000f802577812 */ /* 0x040fe400078efcff */
[C---:B------:R-:W-:Y:S01]  /*0860*/  LOP3.LUT R88, R2.reuse, 0xf4, RZ, 0xfc, !PT ;  /* 0x000000f402587812 */ /* 0x040fe200078efcff */
[----:B0-----:R-:W-:Y:S01]  /*0870*/  IMAD.MOV R8, RZ, RZ, -R5 ;  /* 0x000000ffff087224 */ /* 0x001fe200078e0a05 */
[C---:B------:R-:W-:Y:S01]  /*0880*/  LOP3.LUT R89, R2.reuse, 0xf0, RZ, 0xfc, !PT ;  /* 0x000000f002597812 */ /* 0x040fe200078efcff */
[----:B--2---:R-:W-:Y:S01]  /*0890*/  IMAD.MOV.U32 R6, RZ, RZ, RZ ;  /* 0x000000ffff067224 */ /* 0x004fe200078e00ff */
[----:B------:R-:W-:Y:S01]  /*08a0*/  LOP3.LUT R90, R2, 0xec, RZ, 0xfc, !PT ;  /* 0x000000ec025a7812 */ /* 0x000fe200078efcff */
[----:B------:R-:W-:Y:S01]  /*08b0*/  IMAD R11, R8, R15, RZ ;  /* 0x0000000f080b7224 */ /* 0x000fe200078e02ff */
[C---:B------:R-:W-:Y:S01]  /*08c0*/  LOP3.LUT R91, R2.reuse, 0xe8, RZ, 0xfc, !PT ;  /* 0x000000e8025b7812 */ /* 0x040fe200078efcff */
[----:B------:R-:W-:Y:S01]  /*08d0*/  VIADD R8, R3, 0xf ;  /* 0x0000000f03087836 */ /* 0x000fe20000000000 */
[C---:B------:R-:W-:Y:S01]  /*08e0*/  LOP3.LUT R92, R2.reuse, 0xe4, RZ, 0xfc, !PT ;  /* 0x000000e4025c7812 */ /* 0x040fe200078efcff */
[----:B-1----:R-:W-:Y:S01]  /*08f0*/  IMAD.MOV R13, RZ, RZ, -R7 ;  /* 0x000000ffff0d7224 */ /* 0x002fe200078e0a07 */
[----:B------:R-:W-:Y:S01]  /*0900*/  LOP3.LUT R93, R2, 0xe0, RZ, 0xfc, !PT ;  /* 0x000000e0025d7812 */ /* 0x000fe200078efcff */
[----:B------:R-:W-:Y:S01]  /*0910*/  IMAD.HI.U32 R5, R5, R11, R4 ;  /* 0x0000000b05057227 */ /* 0x000fe200078e0004 */
[----:B------:R-:W-:-:S02]  /*0920*/  IABS R0, R8 ;  /* 0x0000000800007213 */ /* 0x000fc40000000000 */
[----:B------:R-:W-:Y:S01]  /*0930*/  ISETP.GE.AND P5, PT, R8, RZ, PT ;  /* 0x000000ff0800720c */ /* 0x000fe20003fa6270 */
[----:B------:R-:W-:Y:S01]  /*0940*/  IMAD R9, R13, R24, RZ ;  /* 0x000000180d097224 */ /* 0x000fe200078e02ff */
[C---:B------:R-:W-:Y:S01]  /*0950*/  LOP3.LUT R94, R2.reuse, 0xd8, RZ, 0xfc, !PT ;  /* 0x000000d8025e7812 */ /* 0x040fe200078efcff */
[----:B------:R-:W-:Y:S01]  /*0960*/  IMAD.HI.U32 R5, R5, R10, RZ ;  /* 0x0000000a05057227 */ /* 0x000fe200078e00ff */
[C---:B------:R-:W-:Y:S02]  /*0970*/  LOP3.LUT R95, R2.reuse, 0xd4, RZ, 0xfc, !PT ;  /* 0x000000d4025f7812 */ /* 0x040fe400078efcff */
[C---:B------:R-:W-:Y:S01]  /*0980*/  LOP3.LUT R96, R2.reuse, 0xd0, RZ, 0xfc, !PT ;  /* 0x000000d002607812 */ /* 0x040fe200078efcff */
[----:B------:R-:W-:Y:S01]  /*0990*/  IMAD.HI.U32 R6, R7, R9, R6 ;  /* 0x0000000907067227 */ /* 0x000fe200078e0006 */
[C---:B------:R-:W-:Y:S02]  /*09a0*/  LOP3.LUT R97, R2.reuse, 0xcc, RZ, 0xfc, !PT ;  /* 0x000000cc02617812 */ /* 0x040fe400078efcff */
[C---:B------:R-:W-:Y:S01]  /*09b0*/  LOP3.LUT R98, R2.reuse, 0xc8, RZ, 0xfc, !PT ;  /* 0x000000c802627812 */ /* 0x040fe200078efcff */
[----:B------:R-:W-:Y:S01]  /*09c0*/  IMAD.MOV.U32 R9, RZ, RZ, R0 ;  /* 0x000000ffff097224 */ /* 0x000fe200078e0000 */
[C---:B------:R-:W-:Y:S01]  /*09d0*/  LOP3.LUT R68, R2.reuse, 0x10, RZ, 0xfc, !PT ;  /* 0x0000001002447812 */ /* 0x040fe200078efcff */
[----:B------:R-:W-:Y:S01]  /*09e0*/  IMAD.MOV R5, RZ, RZ, -R5 ;  /* 0x000000ffff057224 */ /* 0x000fe200078e0a05 */
[----:B------:R-:W-:Y:S01]  /*09f0*/  LOP3.LUT R69, R2, 0x14, RZ, 0xfc, !PT ;  /* 0x0000001402457812 */ /* 0x000fe200078efcff */
[----:B------:R-:W-:Y:S01]  /*0a00*/  IMAD.HI.U32 R0, R6, R9, RZ ;  /* 0x0000000906007227 */ /* 0x000fe200078e00ff */
[----:B------:R-:W-:-:S02]  /*0a10*/  LOP3.LUT R70, R2, 0x18, RZ, 0xfc, !PT ;  /* 0x0000001802467812 */ /* 0x000fc400078efcff */
[C---:B------:R-:W-:Y:S01]  /*0a20*/  LOP3.LUT R71, R2.reuse, 0x20, RZ, 0xfc, !PT ;  /* 0x0000002002477812 */ /* 0x040fe200078efcff */
[----:B------:R-:W-:Y:S01]  /*0a30*/  IMAD.MOV R11, RZ, RZ, -R0 ;  /* 0x000000ffff0b7224 */ /* 0x000fe200078e0a00 */
[C---:B------:R-:W-:Y:S01]  /*0a40*/  LOP3.LUT R72, R2.reuse, 0x24, RZ, 0xfc, !PT ;  /* 0x0000002402487812 */ /* 0x040fe200078efcff */
[----:B------:R-:W-:Y:S01]  /*0a50*/  IMAD R0, R15, R5, R10 ;  /* 0x000000050f007224 */ /* 0x000fe200078e020a */
[C---:B------:R-:W-:Y:S01]  /*0a60*/  LOP3.LUT R73, R2.reuse, 0x28, RZ, 0xfc, !PT ;  /* 0x0000002802497812 */ /* 0x040fe200078efcff */
[----:B------:R-:W-:Y:S01]  /*0a70*/  VIADD R4, R3, 0xe ;  /* 0x0000000e03047836 */ /* 0x000fe20000000000 */
[----:B------:R-:W-:Y:S01]  /*0a80*/  LOP3.LUT R74, R2, 0x2c, RZ, 0xfc, !PT ;  /* 0x0000002c024a7812 */ /* 0x000fe200078efcff */
[C---:B------:R-:W-:Y:S01]  /*0a90*/  IMAD.HI.U32 R8, R6.reuse, R17, RZ ;  /* 0x0000001106087227 */ /* 0x040fe200078e00ff */
[----:B------:R-:W-:Y:S02]  /*0aa0*/  ISETP.GT.U32.AND P2, PT, R15, R0, PT ;  /* 0x000000000f00720c */ /* 0x000fe40003f44070 */
[----:B------:R-:W-:Y:S01]  /*0ab0*/  IABS R13, R4 ;  /* 0x00000004000d7213 */ /* 0x000fe20000000000 */
[----:B------:R-:W-:Y:S01]  /*0ac0*/  IMAD.HI.U32 R10, R6, R21, RZ ;  /* 0x00000015060a7227 */ /* 0x000fe200078e00ff */
[----:B------:R-:W-:-:S02]  /*0ad0*/  ISETP.GE.AND P1, PT, R4, RZ, PT ;  /* 0x000000ff0400720c */ /* 0x000fc40003f26270 */
[----:B------:R-:W-:Y:S01]  /*0ae0*/  LOP3.LUT R75, R2, 0x30, RZ, 0xfc, !PT ;  /* 0x00000030024b7812 */ /* 0x000fe200078efcff */
[----:B------:R-:W-:Y:S01]  /*0af0*/  IMAD.HI.U32 R7, R6, R13, RZ ;  /* 0x0000000d06077227 */ /* 0x000fe200078e00ff */
[C---:B------:R-:W-:Y:S02]  /*0b00*/  LOP3.LUT R99, R2.reuse, 0x34, RZ, 0xfc, !PT ;  /* 0x0000003402637812 */ /* 0x040fe400078efcff */
[C---:B------:R-:W-:Y:S01]  /*0b10*/  LOP3.LUT R100, R2.reuse, 0x38, RZ, 0xfc, !PT ;  /* 0x0000003802647812 */ /* 0x040fe200078efcff */
[----:B------:R-:W-:Y:S01]  /*0b20*/  IMAD.MOV R7, RZ, RZ, -R7 ;  /* 0x000000ffff077224 */ /* 0x000fe200078e0a07 */
[----:B------:R-:W-:Y:S01]  /*0b30*/  LOP3.LUT R101, R2, 0x40, RZ, 0xfc, !PT ;  /* 0x0000004002657812 */ /* 0x000fe200078efcff */
[----:B------:R-:W-:Y:S01]  /*0b40*/  @!P2 IMAD.IADD R0, R0, 0x1, -R15 ;  /* 0x000000010000a824 */ /* 0x000fe200078e0a0f */
[C---:B------:R-:W-:Y:S01]  /*0b50*/  LOP3.LUT R102, R2.reuse, 0x44, RZ, 0xfc, !PT ;  /* 0x0000004402667812 */ /* 0x040fe200078efcff */
[----:B------:R-:W-:Y:S01]  /*0b60*/  VIADD R4, R3, 0xd ;  /* 0x0000000d03047836 */ /* 0x000fe20000000000 */
[----:B------:R-:W-:Y:S01]  /*0b70*/  LOP3.LUT R103, R2, 0x48, RZ, 0xfc, !PT ;  /* 0x0000004802677812 */ /* 0x000fe200078efcff */
[C---:B------:R-:W-:Y:S01]  /*0b80*/  IMAD R7, R24.reuse, R7, R13 ;  /* 0x0000000718077224 */ /* 0x040fe200078e020d */
[----:B------:R-:W-:Y:S01]  /*0b90*/  ISETP.GT.U32.AND P2, PT, R15, R0, PT ;  /* 0x000000000f00720c */ /* 0x000fe20003f44070 */
[----:B------:R-:W-:Y:S01]  /*0ba0*/  IMAD.MOV R8, RZ, RZ, -R8 ;  /* 0x000000ffff087224 */ /* 0x000fe200078e0a08 */
[----:B------:R-:W-:Y:S01]  /*0bb0*/  IABS R13, R4 ;  /* 0x00000004000d7213 */ /* 0x000fe20000000000 */
[----:B------:R-:W-:Y:S01]  /*0bc0*/  IMAD R5, R24, R11, R9 ;  /* 0x0000000b18057224 */ /* 0x000fe200078e0209 */
[----:B------:R-:W-:Y:S01]  /*0bd0*/  ISETP.GE.AND P0, PT, R4, RZ, PT ;  /* 0x000000ff0400720c */ /* 0x000fe20003f06270 */
[----:B------:R-:W-:Y:S01]  /*0be0*/  IMAD.MOV R14, RZ, RZ, -R10 ;  /* 0x000000ffff0e7224 */ /* 0x000fe200078e0a0a */
[----:B------:R-:W-:Y:S01]  /*0bf0*/  LOP3.LUT R104, R2, 0x4c, RZ, 0xfc, !PT ;  /* 0x0000004c02687812 */ /* 0x000fe200078efcff */
[----:B------:R-:W-:Y:S01]  /*0c00*/  IMAD.HI.U32 R4, R6, R13, RZ ;  /* 0x0000000d06047227 */ /* 0x000fe200078e00ff */
[----:B------:R-:W-:-:S02]  /*0c10*/  ISETP.GT.U32.AND P4, PT, R24, R5, PT ;  /* 0x000000051800720c */ /* 0x000fc40003f84070 */
[----:B------:R-:W-:Y:S01]  /*0c20*/  LOP3.LUT R105, R2, 0x50, RZ, 0xfc, !PT ;  /* 0x0000005002697812 */ /* 0x000fe200078efcff */
[----:B------:R-:W-:Y:S01]  /*0c30*/  IMAD.HI.U32 R9, R6, R19, RZ ;  /* 0x0000001306097227 */ /* 0x000fe200078e00ff */
[C---:B------:R-:W-:Y:S02]  /*0c40*/  LOP3.LUT R106, R2.reuse, 0x54, RZ, 0xfc, !PT ;  /* 0x00000054026a7812 */ /* 0x040fe400078efcff */
[----:B------:R-:W-:Y:S01]  /*0c50*/  LOP3.LUT R107, R2, 0x58, RZ, 0xfc, !PT ;  /* 0x00000058026b7812 */ /* 0x000fe200078efcff */
[----:B------:R-:W-:Y:S01]  /*0c60*/  IMAD R10, R24, R8, R17 ;  /* 0x00000008180a7224 */ /* 0x000fe200078e0211 */
[----:B------:R-:W-:Y:S01]  /*0c70*/  IABS R17, R34 ;  /* 0x0000002200117213 */ /* 0x000fe20000000000 */
[----:B------:R-:W-:Y:S01]  /*0c80*/  IMAD.HI.U32 R11, R6, R23, RZ ;  /* 0x00000017060b7227 */ /* 0x000fe200078e00ff */
[C---:B------:R-:W-:Y:S02]  /*0c90*/  LOP3.LUT R108, R2.reuse, 0x60, RZ, 0xfc, !PT ;  /* 0x00000060026c7812 */ /* 0x040fe400078efcff */
[C---:B------:R-:W-:Y:S01]  /*0ca0*/  LOP3.LUT R109, R2.reuse, 0x64, RZ, 0xfc, !PT ;  /* 0x00000064026d7812 */ /* 0x040fe200078efcff */
[----:B------:R-:W-:Y:S01]  /*0cb0*/  IMAD.MOV R4, RZ, RZ, -R4 ;  /* 0x000000ffff047224 */ /* 0x000fe200078e0a04 */
[----:B------:R-:W-:Y:S01]  /*0cc0*/  LOP3.LUT R110, R2, 0x68, RZ, 0xfc, !PT ;  /* 0x00000068026e7812 */ /* 0x000fe200078efcff */
[----:B------:R-:W-:Y:S01]  /*0cd0*/  @!P2 IMAD.IADD R0, R0, 0x1, -R15 ;  /* 0x000000010000a824 */ /* 0x000fe200078e0a0f */
[----:B------:R-:W-:Y:S01]  /*0ce0*/  ISETP.NE.AND P2, PT, R26, RZ, PT ;  /* 0x000000ff1a00720c */ /* 0x000fe20003f45270 */
[----:B------:R-:W-:Y:S01]  /*0cf0*/  IMAD.MOV R12, RZ, RZ, -R9 ;  /* 0x000000ffff0c7224 */ /* 0x000fe200078e0a09 */
[C---:B------:R-:W-:Y:S01]  /*0d00*/  LOP3.LUT R111, R2.reuse, 0x6c, RZ, 0xfc, !PT ;  /* 0x0000006c026f7812 */ /* 0x040fe200078efcff */
[----:B------:R-:W-:Y:S01]  /*0d10*/  IMAD.MOV R16, RZ, RZ, -R11 ;  /* 0x000000ffff107224 */ /* 0x000fe200078e0a0b */
[----:B------:R-:W-:Y:S01]  /*0d20*/  LOP3.LUT R112, R2, 0x70, RZ, 0xfc, !PT ;  /* 0x0000007002707812 */ /* 0x000fe200078efcff */
[----:B------:R-:W-:Y:S01]  /*0d30*/  IMAD R9, R24, R4, R13 ;  /* 0x0000000418097224 */ /* 0x000fe200078e020d */
[----:B------:R-:W-:Y:S01]  /*0d40*/  LOP3.LUT R113, R2, 0x74, RZ, 0xfc, !PT ;  /* 0x0000007402717812 */ /* 0x000fe200078efcff */
[----:B------:R-:W-:Y:S01]  /*0d50*/  IMAD.HI.U32 R4, R6, R17, RZ ;  /* 0x0000001106047227 */ /* 0x000fe200078e00ff */
[----:B------:R-:W-:-:S02]  /*0d60*/  LOP3.LUT R114, R2, 0x78, RZ, 0xfc, !PT ;  /* 0x0000007802727812 */ /* 0x000fc400078efcff */
[C---:B------:R-:W-:Y:S01]  /*0d70*/  ISETP.GT.U32.AND P6, PT, R24.reuse, R9, PT ;  /* 0x000000091800720c */ /* 0x040fe20003fc4070 */
[----:B------:R-:W-:Y:S01]  /*0d80*/  IMAD R13, R24, R16, R23 ;  /* 0x00000010180d7224 */ /* 0x000fe200078e0217 */
[----:B------:R-:W-:Y:S01]  /*0d90*/  IABS R23, R37 ;  /* 0x0000002500177213 */ /* 0x000fe20000000000 */
[----:B------:R-:W-:Y:S01]  /*0da0*/  IMAD.MOV R16, RZ, RZ, -R4 ;  /* 0x000000ffff107224 */ /* 0x000fe200078e0a04 */
[C---:B------:R-:W-:Y:S01]  /*0db0*/  LOP3.LUT R115, R2.reuse, 0x80, RZ, 0xfc, !PT ;  /* 0x0000008002737812 */ /* 0x040fe200078efcff */
[----:B------:R-:W-:Y:S01]  /*0dc0*/  IMAD.MOV.U32 R4, RZ, RZ, R0 ;  /* 0x000000ffff047224 */ /* 0x000fe200078e0000 */
[----:B------:R-:W-:Y:S01]  /*0dd0*/  LOP3.LUT R116, R2, 0x84, RZ, 0xfc, !PT ;  /* 0x0000008402747812 */ /* 0x000fe200078efcff */
[C---:B------:R-:W-:Y:S01]  /*0de0*/  IMAD R11, R24.reuse, R12, R19 ;  /* 0x0000000c180b7224 */ /* 0x040fe200078e0213 */
[----:B------:R-:W-:Y:S01]  /*0df0*/  IABS R19, R35 ;  /* 0x0000002300137213 */ /* 0x000fe20000000000 */
[----:B------:R-:W-:Y:S01]  /*0e00*/  @!P3 IMAD.MOV R4, RZ, RZ, -R4 ;  /* 0x000000ffff04b224 */ /* 0x000fe200078e0a04 */
[----:B------:R-:W-:Y:S01]  /*0e10*/  @!P2 LOP3.LUT R4, RZ, R26, RZ, 0x33, !PT ;  /* 0x0000001aff04a212 */ /* 0x000fe200078e33ff */
[----:B------:R-:W-:Y:S01]  /*0e20*/  @!P4 IMAD.IADD R5, R5, 0x1, -R24 ;  /* 0x000000010505c824 */ /* 0x000fe200078e0a18 */
[----:B------:R-:W-:Y:S01]  /*0e30*/  ISETP.GT.U32.AND P2, PT, R24, R7, PT ;  /* 0x000000071800720c */ /* 0x000fe20003f44070 */
[----:B------:R-:W-:Y:S01]  /*0e40*/  IMAD.HI.U32 R8, R6, R19, RZ ;  /* 0x0000001306087227 */ /* 0x000fe200078e00ff */
[----:B------:R-:W-:-:S02]  /*0e50*/  ISETP.GT.U32.AND P3, PT, R24, R10, PT ;  /* 0x0000000a1800720c */ /* 0x000fc40003f64070 */
[----:B------:R-:W-:Y:S01]  /*0e60*/  ISETP.GT.U32.AND P4, PT, R24, R11, PT ;  /* 0x0000000b1800720c */ /* 0x000fe20003f84070 */
[----:B------:R-:W-:Y:S01]  /*0e70*/  IMAD.HI.U32 R15, R6, R23, RZ ;  /* 0x00000017060f7227 */ /* 0x000fe200078e00ff */
[C---:B------:R-:W-:Y:S02]  /*0e80*/  LOP3.LUT R117, R2.reuse, 0x88, RZ, 0xfc, !PT ;  /* 0x0000008802757812 */ /* 0x040fe400078efcff */
[C---:B------:R-:W-:Y:S01]  /*0e90*/  LOP3.LUT R118, R2.reuse, 0x8c, RZ, 0xfc, !PT ;  /* 0x0000008c02767812 */ /* 0x040fe200078efcff */
[----:B------:R-:W-:Y:S01]  /*0ea0*/  IMAD.MOV R8, RZ, RZ, -R8 ;  /* 0x000000ffff087224 */ /* 0x000fe200078e0a08 */
[C---:B------:R-:W-:Y:S01]  /*0eb0*/  LOP3.LUT R119, R2.reuse, 0x90, RZ, 0xfc, !PT ;  /* 0x0000009002777812 */ /* 0x040fe200078efcff */
[----:B------:R-:W-:Y:S01]  /*0ec0*/  IMAD.MOV R18, RZ, RZ, -R15 ;  /* 0x000000ffff127224 */ /* 0x000fe200078e0a0f */
[----:B------:R-:W-:Y:S01]  /*0ed0*/  LOP3.LUT R120, R2, 0x94, RZ, 0xfc, !PT ;  /* 0x0000009402787812 */ /* 0x000fe200078efcff */
[C---:B------:R-:W-:Y:S01]  /*0ee0*/  IMAD R12, R24.reuse, R14, R21 ;  /* 0x0000000e180c7224 */ /* 0x040fe200078e0215 */
[----:B------:R-:W-:Y:S01]  /*0ef0*/  IABS R21, R36 ;  /* 0x0000002400157213 */ /* 0x000fe20000000000 */
[----:B------:R-:W-:Y:S01]  /*0f00*/  IMAD R0, R24, R16, R17 ;  /* 0x0000001018007224 */ /* 0x000fe200078e0211 */
[----:B------:R-:W-:Y:S01]  /*0f10*/  LOP3.LUT R121, R2, 0x98, RZ, 0xfc, !PT ;  /* 0x0000009802797812 */ /* 0x000fe200078efcff */
[----:B------:R-:W-:Y:S01]  /*0f20*/  IMAD R15, R24, R8, R19 ;  /* 0x00000008180f7224 */ /* 0x000fe200078e0213 */
[----:B------:R-:W-:Y:S01]  /*0f30*/  LOP3.LUT R122, R2, 0xa0, RZ, 0xfc, !PT ;  /* 0x000000a0027a7812 */ /* 0x000fe200078efcff */
[--C-:B------:R-:W-:Y:S01]  /*0f40*/  @!P6 IMAD.IADD R9, R9, 0x1, -R24.reuse ;  /* 0x000000010909e824 */ /* 0x100fe200078e0a18 */
[C---:B------:R-:W-:Y:S01]  /*0f50*/  ISETP.GT.U32.AND P6, PT, R24.reuse, R13, PT ;  /* 0x0000000d1800720c */ /* 0x040fe20003fc4070 */
[--C-:B------:R-:W-:Y:S01]  /*0f60*/  @!P2 IMAD.IADD R7, R7, 0x1, -R24.reuse ;  /* 0x000000010707a824 */ /* 0x100fe200078e0a18 */
[----:B------:R-:W-:Y:S01]  /*0f70*/  ISETP.GT.U32.AND P2, PT, R24, R12, PT ;  /* 0x0000000c1800720c */ /* 0x000fe20003f44070 */
[--C-:B------:R-:W-:Y:S01]  /*0f80*/  @!P3 IMAD.IADD R10, R10, 0x1, -R24.reuse ;  /* 0x000000010a0ab824 */ /* 0x100fe200078e0a18 */
[C---:B------:R-:W-:Y:S01]  /*0f90*/  ISETP.GT.U32.AND P3, PT, R24.reuse, R0, PT ;  /* 0x000000001800720c */ /* 0x040fe20003f64070 */
[----:B------:R-:W-:Y:S01]  /*0fa0*/  @!P4 IMAD.IADD R11, R11, 0x1, -R24 ;  /* 0x000000010b0bc824 */ /* 0x000fe200078e0a18 */
[----:B------:R-:W-:Y:S01]  /*0fb0*/  ISETP.GT.U32.AND P4, PT, R24, R15, PT ;  /* 0x0000000f1800720c */ /* 0x000fe20003f84070 */
[----:B------:R-:W-:Y:S01]  /*0fc0*/  IMAD.HI.U32 R14, R6, R21, RZ ;  /* 0x00000015060e7227 */ /* 0x000fe200078e00ff */
[----:B------:R-:W-:-:S02]  /*0fd0*/  LOP3.LUT R123, R2, 0xa4, RZ, 0xfc, !PT ;  /* 0x000000a4027b7812 */ /* 0x000fc400078efcff */
[C---:B------:R-:W-:Y:S01]  /*0fe0*/  LOP3.LUT R124, R2.reuse, 0xa8, RZ, 0xfc, !PT ;  /* 0x000000a8027c7812 */ /* 0x040fe200078efcff */
[----:B------:R-:W-:Y:S01]  /*0ff0*/  IMAD.MOV R14, RZ, RZ, -R14 ;  /* 0x000000ffff0e7224 */ /* 0x000fe200078e0a0e */
[C---:B------:R-:W-:Y:S01]  /*1000*/  LOP3.LUT R248, R2.reuse, 0xac, RZ, 0xfc, !PT ;  /* 0x000000ac02f87812 */ /* 0x040fe200078efcff */
[----:B------:R-:W-:Y:S01]  /*1010*/  VIADD R26, R3, 0x4 ;  /* 0x00000004031a7836 */ /* 0x000fe20000000000 */
[----:B------:R-:W-:Y:S01]  /*1020*/  LOP3.LUT R247, R2, 0xb0, RZ, 0xfc, !PT ;  /* 0x000000b002f77812 */ /* 0x000fe200078efcff */
[----:B------:R-:W-:Y:S01]  /*1030*/  IMAD R16, R24, R14, R21 ;  /* 0x0000000e18107224 */ /* 0x000fe200078e0215 */
[----:B------:R-:W-:Y:S01]  /*1040*/  LOP3.LUT R243, R2, 0xb4, RZ, 0xfc, !PT ;  /* 0x000000b402f37812 */ /* 0x000fe200078efcff */
[--C-:B------:R-:W-:Y:S01]  /*1050*/  @!P6 IMAD.IADD R13, R13, 0x1, -R24.reuse ;  /* 0x000000010d0de824 */ /* 0x100fe200078e0a18 */
[----:B------:R-:W-:Y:S01]  /*1060*/  ISETP.GT.U32.AND P6, PT, R24, R5, PT ;  /* 0x000000051800720c */ /* 0x000fe20003fc4070 */
[--C-:B------:R-:W-:Y:S01]  /*1070*/  @!P2 IMAD.IADD R12, R12, 0x1, -R24.reuse ;  /* 0x000000010c0ca824 */ /* 0x100fe200078e0a18 */
[----:B------:R-:W-:Y:S01]  /*1080*/  IABS R21, R26 ;  /* 0x0000001a00157213 */ /* 0x000fe20000000000 */
[--C-:B------:R-:W-:Y:S01]  /*1090*/  @!P3 IMAD.IADD R0, R0, 0x1, -R24.reuse ;  /* 0x000000010000b824 */ /* 0x100fe200078e0a18 */
[C---:B------:R-:W-:Y:S01]  /*10a0*/  ISETP.GT.U32.AND P2, PT, R24.reuse, R16, PT ;  /* 0x000000101800720c */ /* 0x040fe20003f44070 */
[----:B------:R-:W-:Y:S01]  /*10b0*/  @!P4 IMAD.IADD R15, R15, 0x1, -R24 ;  /* 0x000000010f0fc824 */ /* 0x000fe200078e0a18 */
[C---:B------:R-:W-:Y:S01]  /*10c0*/  ISETP.GT.U32.AND P3, PT, R24.reuse, R7, PT ;  /* 0x000000071800720c */ /* 0x040fe20003f64070 */
[C---:B------:R-:W-:Y:S01]  /*10d0*/  IMAD R17, R24.reuse, R18, R23 ;  /* 0x0000001218117224 */ /* 0x040fe200078e0217 */
[----:B------:R-:W-:Y:S01]  /*10e0*/  ISETP.GT.U32.AND P4, PT, R24, R9, PT ;  /* 0x000000091800720c */ /* 0x000fe20003f84070 */
[----:B------:R-:W-:Y:S01]  /*10f0*/  IMAD.HI.U32 R8, R6, R21, RZ ;  /* 0x0000001506087227 */ /* 0x000fe200078e00ff */
[----:B------:R-:W-:-:S03]  /*1100*/  IABS R23, R38 ;  /* 0x0000002600177213 */ /* 0x000fc60000000000 */
[----:B------:R-:W-:-:S04]  /*1110*/  IMAD.HI.U32 R19, R6, R29, RZ ;  /* 0x0000001d06137227 */ /* 0x000fc800078e00ff */
[----:B------:R-:W-:-:S04]  /*1120*/  IMAD.HI.U32 R18, R6, R25, RZ ;  /* 0x0000001906127227 */ /* 0x000fc800078e00ff */
[----:B------:R-:W-:Y:S02]  /*1130*/  IMAD.MOV R8, RZ, RZ, -R8 ;  /* 0x000000ffff087224 */ /* 0x000fe400078e0a08 */
[----:B------:R-:W-:-:S04]  /*1140*/  IMAD.HI.U32 R14, R6, R23, RZ ;  /* 0x00000017060e7227 */ /* 0x000fc800078e00ff */
[----:B------:R-:W-:Y:S02]  /*1150*/  IMAD.MOV R22, RZ, RZ, -R19 ;  /* 0x000000ffff167224 */ /* 0x000fe400078e0a13 */
[----:B------:R-:W-:-:S04]  /*1160*/  IMAD.HI.U32 R6, R6, R31, RZ ;  /* 0x0000001f06067227 */ /* 0x000fc800078e00ff */
[----:B------:R-:W-:Y:S02]  /*1170*/  IMAD.MOV R20, RZ, RZ, -R18 ;  /* 0x000000ffff147224 */ /* 0x000fe400078e0a12 */
[--C-:B------:R-:W-:Y:S01]  /*1180*/  @!P6 IMAD.IADD R5, R5, 0x1, -R24.reuse ;  /* 0x000000010505e824 */ /* 0x100fe200078e0a18 */
[C---:B------:R-:W-:Y:S01]  /*1190*/  ISETP.GT.U32.AND P6, PT, R24.reuse, R0, PT ;  /* 0x000000001800720c */ /* 0x040fe20003fc4070 */
[C---:B------:R-:W-:Y:S02]  /*11a0*/  IMAD R18, R24.reuse, R8, R21 ;  /* 0x0000000818127224 */ /* 0x040fe400078e0215 */
[----:B------:R-:W-:Y:S02]  /*11b0*/  IMAD R21, R24, R22, R29 ;  /* 0x0000001618157224 */ /* 0x000fe400078e021d */
[--C-:B------:R-:W-:Y:S01]  /*11c0*/  @!P2 IMAD.IADD R16, R16, 0x1, -R24.reuse ;  /* 0x000000011010a824 */ /* 0x100fe200078e0a18 */
[C---:B------:R-:W-:Y:S01]  /*11d0*/  ISETP.GT.U32.AND P2, PT, R24.reuse, R10, PT ;  /* 0x0000000a1800720c */ /* 0x040fe20003f44070 */
[--C-:B------:R-:W-:Y:S01]  /*11e0*/  @!P3 IMAD.IADD R7, R7, 0x1, -R24.reuse ;  /* 0x000000010707b824 */ /* 0x100fe200078e0a18 */
[C---:B------:R-:W-:Y:S01]  /*11f0*/  ISETP.GT.U32.AND P3, PT, R24.reuse, R11, PT ;  /* 0x0000000b1800720c */ /* 0x040fe20003f64070 */
[----:B------:R-:W-:Y:S01]  /*1200*/  @!P4 IMAD.IADD R9, R9, 0x1, -R24 ;  /* 0x000000010909c824 */ /* 0x000fe200078e0a18 */
[----:B------:R-:W-:Y:S01]  /*1210*/  ISETP.GT.U32.AND P4, PT, R24, R12, PT ;  /* 0x0000000c1800720c */ /* 0x000fe20003f84070 */
[----:B------:R-:W-:-:S02]  /*1220*/  IMAD.MOV R22, RZ, RZ, -R6 ;  /* 0x000000ffff167224 */ /* 0x000fc400078e0a06 */
[----:B------:R-:W-:Y:S02]  /*1230*/  IMAD.MOV.U32 R6, RZ, RZ, R5 ;  /* 0x000000ffff067224 */ /* 0x000fe400078e0005 */
[----:B------:R-:W-:Y:S02]  /*1240*/  IMAD.MOV R14, RZ, RZ, -R14 ;  /* 0x000000ffff0e7224 */ /* 0x000fe400078e0a0e */
[----:B------:R-:W-:Y:S01]  /*1250*/  @!P5 IMAD.MOV R6, RZ, RZ, -R6 ;  /* 0x000000ffff06d224 */ /* 0x000fe200078e0a06 */
[C---:B------:R-:W-:Y:S01]  /*1260*/  ISETP.GT.U32.AND P5, PT, R24.reuse, R13, PT ;  /* 0x0000000d1800720c */ /* 0x040fe20003fa4070 */
[C---:B------:R-:W-:Y:S02]  /*1270*/  IMAD R19, R24.reuse, R14, R23 ;  /* 0x0000000e18137224 */ /* 0x040fe400078e0217 */
[----:B------:R-:W-:Y:S01]  /*1280*/  IMAD.MOV.U32 R8, RZ, RZ, R7 ;  /* 0x000000ffff087224 */ /* 0x000fe200078e0007 */
[----:B------:R-:W-:Y:S01]  /*1290*/  LOP3.LUT R7, RZ, R27, RZ, 0x33, !PT ;  /* 0x0000001bff077212 */ /* 0x000fe200078e33ff */
[----:B------:R-:W-:Y:S01]  /*12a0*/  @!P0 IMAD.MOV R9, RZ, RZ, -R9 ;  /* 0x000000ffff098224 */ /* 0x000fe200078e0a09 */
[C---:B------:R-:W-:Y:S01]  /*12b0*/  ISETP.GT.U32.AND P0, PT, R24.reuse, R15, PT ;  /* 0x0000000f1800720c */ /* 0x040fe20003f04070 */
[----:B------:R-:W-:Y:S01]  /*12c0*/  @!P1 IMAD.MOV R8, RZ, RZ, -R8 ;  /* 0x000000ffff089224 */ /* 0x000fe200078e0a08 */
[----:B------:R-:W-:Y:S01]  /*12d0*/  ISETP.GT.U32.AND P1, PT, R24, R16, PT ;  /* 0x000000101800720c */ /* 0x000fe20003f24070 */
[--C-:B------:R-:W-:Y:S01]  /*12e0*/  @!P2 IMAD.IADD R10, R10, 0x1, -R24.reuse ;  /* 0x000000010a0aa824 */ /* 0x100fe200078e0a18 */
[C---:B------:R-:W-:Y:S01]  /*12f0*/  ISETP.GT.U32.AND P2, PT, R24.reuse, R17, PT ;  /* 0x000000111800720c */ /* 0x040fe20003f44070 */
[--C-:B------:R-:W-:Y:S01]  /*1300*/  @!P3 IMAD.IADD R11, R11, 0x1, -R24.reuse ;  /* 0x000000010b0bb824 */ /* 0x100fe200078e0a18 */
[----:B------:R-:W-:Y:S01]  /*1310*/  ISETP.GT.U32.AND P3, PT, R24, R18, PT ;  /* 0x000000121800720c */ /* 0x000fe20003f64070 */
[--C-:B------:R-:W-:Y:S01]  /*1320*/  @!P4 IMAD.IADD R12, R12, 0x1, -R24.reuse ;  /* 0x000000010c0cc824 */ /* 0x100fe200078e0a18 */
[----:B------:R-:W-:Y:S01]  /*1330*/  ISETP.GT.U32.AND P4, PT, R24, R19, PT ;  /* 0x000000131800720c */ /* 0x000fe20003f84070 */
[----:B------:R-:W-:Y:S01]  /*1340*/  @!P6 IMAD.IADD R0, R0, 0x1, -R24 ;  /* 0x000000010000e824 */ /* 0x000fe200078e0a18 */
[C---:B------:R-:W-:Y:S01]  /*1350*/  ISETP.GT.U32.AND P6, PT, R24.reuse, R21, PT ;  /* 0x000000151800720c */ /* 0x040fe20003fc4070 */
[----:B------:R-:W-:-:S02]  /*1360*/  IMAD R20, R24, R20, R25 ;  /* 0x0000001418147224 */ /* 0x000fc400078e0219 */
[--C-:B------:R-:W-:Y:S02]  /*1370*/  @!P5 IMAD.IADD R13, R13, 0x1, -R24.reuse ;  /* 0x000000010d0dd824 */ /* 0x100fe400078e0a18 */
[C---:B------:R-:W-:Y:S01]  /*1380*/  IMAD R22, R24.reuse, R22, R31 ;  /* 0x0000001618167224 */ /* 0x040fe200078e021f */
[----:B------:R-:W-:Y:S01]  /*1390*/  ISETP.GT.U32.AND P5, PT, R24, R20, PT ;  /* 0x000000141800720c */ /* 0x000fe20003fa4070 */
[--C-:B------:R-:W-:Y:S02]  /*13a0*/  @!P0 IMAD.IADD R15, R15, 0x1, -R24.reuse ;  /* 0x000000010f0f8824 */ /* 0x100fe400078e0a18 */
[--C-:B------:R-:W-:Y:S01]  /*13b0*/  @!P1 IMAD.IADD R16, R16, 0x1, -R24.reuse ;  /* 0x0000000110109824 */ /* 0x100fe200078e0a18 */
[----:B------:R-:W-:Y:S01]  /*13c0*/  ISETP.GT.U32.AND P0, PT, R24, R22, PT ;  /* 0x000000161800720c */ /* 0x000fe20003f04070 */
[--C-:B------:R-:W-:Y:S01]  /*13d0*/  @!P2 IMAD.IADD R17, R17, 0x1, -R24.reuse ;  /* 0x000000011111a824 */ /* 0x100fe200078e0a18 */
[----:B------:R-:W-:Y:S01]  /*13e0*/  ISETP.GE.AND P1, PT, R28, RZ, PT ;  /* 0x000000ff1c00720c */ /* 0x000fe20003f26270 */
[--C-:B------:R-:W-:Y:S01]  /*13f0*/  @!P3 IMAD.IADD R18, R18, 0x1, -R24.reuse ;  /* 0x000000011212b824 */ /* 0x100fe200078e0a18 */
[----:B------:R-:W-:Y:S01]  /*1400*/  ISETP.GE.AND P2, PT, R30, RZ, PT ;  /* 0x000000ff1e00720c */ /* 0x000fe20003f46270 */
[--C-:B------:R-:W-:Y:S01]  /*1410*/  @!P4 IMAD.IADD R19, R19, 0x1, -R24.reuse ;  /* 0x000000011313c824 */ /* 0x100fe200078e0a18 */
[----:B------:R-:W-:Y:S01]  /*1420*/  ISETP.GE.AND P3, PT, R32, RZ, PT ;  /* 0x000000ff2000720c */ /* 0x000fe20003f66270 */
[--C-:B------:R-:W-:Y:S01]  /*1430*/  @!P6 IMAD.IADD R21, R21, 0x1, -R24.reuse ;  /* 0x000000011515e824 */ /* 0x100fe200078e0a18 */
[----:B------:R-:W-:Y:S01]  /*1440*/  ISETP.GE.AND P4, PT, R33, RZ, PT ;  /* 0x000000ff2100720c */ /* 0x000fe20003f86270 */
[----:B------:R-:W-:Y:S01]  /*1450*/  @!P5 IMAD.IADD R20, R20, 0x1, -R24 ;  /* 0x000000011414d824 */ /* 0x000fe200078e0a18 */
[----:B------:R-:W-:Y:S01]  /*1460*/  ISETP.GE.AND P6, PT, R35, RZ, PT ;  /* 0x000000ff2300720c */ /* 0x000fe20003fc6270 */
[----:B------:R-:W-:Y:S01]  /*1470*/  IMAD.MOV.U32 R14, RZ, RZ, R0 ;  /* 0x000000ffff0e7224 */ /* 0x000fe200078e0000 */
[----:B------:R-:W-:Y:S01]  /*1480*/  ISETP.GE.AND P5, PT, R34, RZ, PT ;  /* 0x000000ff2200720c */ /* 0x000fe20003fa6270 */
[----:B------:R-:W-:Y:S01]  /*1490*/  @!P0 IMAD.IADD R22, R22, 0x1, -R24 ;  /* 0x0000000116168824 */ /* 0x000fe200078e0a18 */
[C---:B------:R-:W-:Y:S01]  /*14a0*/  ISETP.GT.U32.AND P0, PT, R24.reuse, R17, PT ;  /* 0x000000111800720c */ /* 0x040fe20003f04070 */
[----:B------:R-:W-:Y:S01]  /*14b0*/  @!P1 IMAD.MOV R10, RZ, RZ, -R10 ;  /* 0x000000ffff0a9224 */ /* 0x000fe200078e0a0a */
[C---:B------:R-:W-:Y:S01]  /*14c0*/  ISETP.GT.U32.AND P1, PT, R24.reuse, R18, PT ;  /* 0x000000121800720c */ /* 0x040fe20003f24070 */
[----:B------:R-:W-:Y:S01]  /*14d0*/  @!P2 IMAD.MOV R11, RZ, RZ, -R11 ;  /* 0x000000ffff0ba224 */ /* 0x000fe200078e0a0b */
[C---:B------:R-:W-:Y:S01]  /*14e0*/  ISETP.GT.U32.AND P2, PT, R24.reuse, R19, PT ;  /* 0x000000131800720c */ /* 0x040fe20003f44070 */
[----:B------:R-:W-:Y:S01]  /*14f0*/  @!P3 IMAD.MOV R12, RZ, RZ, -R12 ;  /* 0x000000ffff0cb224 */ /* 0x000fe200078e0a0c */
[C---:B------:R-:W-:Y:S01]  /*1500*/  ISETP.GT.U32.AND P3, PT, R24.reuse, R20, PT ;  /* 0x000000141800720c */ /* 0x040fe20003f64070 */
[----:B------:R-:W-:Y:S01]  /*1510*/  @!P4 IMAD.MOV R13, RZ, RZ, -R13 ;  /* 0x000000ffff0dc224 */ /* 0x000fe200078e0a0d */
[----:B------:R-:W-:Y:S01]  /*1520*/  ISETP.GT.U32.AND P4, PT, R24, R21, PT ;  /* 0x000000151800720c */ /* 0x000fe20003f84070 */
[----:B------:R-:W-:Y:S01]  /*1530*/  @!P6 IMAD.MOV R15, RZ, RZ, -R15 ;  /* 0x000000ffff0fe224 */ /* 0x000fe200078e0a0f */
[----:B------:R-:W-:Y:S01]  /*1540*/  ISETP.GE.AND P6, PT, R36, RZ, PT ;  /* 0x000000ff2400720c */ /* 0x000fe20003fc6270 */
[----:B------:R-:W-:Y:S01]  /*1550*/  @!P5 IMAD.MOV R14, RZ, RZ, -R14 ;  /* 0x000000ffff0ed224 */ /* 0x000fe200078e0a0e */
        /* <DEDUP_REMOVED lines=11> */
[----:B------:R-:W-:Y:S01]  /*1610*/  @!P6 IMAD.MOV R16, RZ, RZ, -R16 ;  /* 0x000000ffff10e224 */ /* 0x000fe200078e0a10 */
[----:B------:R-:W-:Y:S01]  /*1620*/  ISETP.GE.AND P6, PT, R3, RZ, PT ;  /* 0x000000ff0300720c */ /* 0x000fe20003fc6270 */
[----:B------:R-:W-:Y:S01]  /*1630*/  @!P5 IMAD.IADD R22, R22, 0x1, -R24 ;  /* 0x000000011616d824 */ /* 0x000fe200078e0a18 */
[----:B------:R-:W-:Y:S01]  /*1640*/  LOP3.LUT R0, R62, 0x7f, RZ, 0xc0, !PT ;  /* 0x0000007f3e007812 */ /* 0x000fe200078ec0ff */
[----:B------:R-:W-:Y:S01]  /*1650*/  @!P0 IMAD.MOV R17, RZ, RZ, -R17 ;  /* 0x000000ffff118224 */ /* 0x000fe200078e0a11 */
[----:B------:R-:W-:Y:S01]  /*1660*/  ISETP.NE.AND P5, PT, R27, RZ, PT ;  /* 0x000000ff1b00720c */ /* 0x000fe20003fa5270 */
[----:B------:R-:W-:Y:S01]  /*1670*/  @!P1 IMAD.MOV R18, RZ, RZ, -R18 ;  /* 0x000000ffff129224 */ /* 0x000fe200078e0a12 */
[----:B------:R-:W-:Y:S01]  /*1680*/  LOP3.LUT R5, R0, 0x80, RZ, 0xfc, !PT ;  /* 0x0000008000057812 */ /* 0x000fe200078efcff */
[----:B------:R-:W-:Y:S01]  /*1690*/  @!P2 IMAD.MOV R19, RZ, RZ, -R19 ;  /* 0x000000ffff13a224 */ /* 0x000fe200078e0a13 */
[C---:B------:R-:W-:Y:S01]  /*16a0*/  SEL R6, R7.reuse, R6, !P5 ;  /* 0x0000000607067207 */ /* 0x040fe20006800000 */
[----:B------:R-:W-:Y:S01]  /*16b0*/  @!P3 IMAD.MOV R20, RZ, RZ, -R20 ;  /* 0x000000ffff14b224 */ /* 0x000fe200078e0a14 */
[C---:B------:R-:W-:Y:S01]  /*16c0*/  SEL R8, R7.reuse, R8, !P5 ;  /* 0x0000000807087207 */ /* 0x040fe20006800000 */
[----:B------:R-:W-:Y:S01]  /*16d0*/  @!P4 IMAD.MOV R21, RZ, RZ, -R21 ;  /* 0x000000ffff15c224 */ /* 0x000fe200078e0a15 */
[----:B------:R-:W-:Y:S01]  /*16e0*/  SEL R9, R7, R9, !P5 ;  /* 0x0000000907097207 */ /* 0x000fe20006800000 */
[----:B------:R-:W-:Y:S01]  /*16f0*/  IMAD R52, R5, UR6, RZ ;  /* 0x0000000605347c24 */ /* 0x000fe2000f8e02ff */
[C---:B------:R-:W-:Y:S01]  /*1700*/  SEL R10, R7.reuse, R10, !P5 ;  /* 0x0000000a070a7207 */ /* 0x040fe20006800000 */
[----:B------:R-:W-:Y:S01]  /*1710*/  @!P6 IMAD.MOV R22, RZ, RZ, -R22 ;  /* 0x000000ffff16e224 */ /* 0x000fe200078e0a16 */
[C---:B------:R-:W-:Y:S01]  /*1720*/  SEL R11, R7.reuse, R11, !P5 ;  /* 0x0000000b070b7207 */ /* 0x040fe20006800000 */
[----:B----4-:R-:W-:Y:S01]  /*1730*/  IMAD R5, R6, UR7, RZ ;  /* 0x0000000706057c24 */ /* 0x010fe2000f8e02ff */
[C---:B------:R-:W-:Y:S01]  /*1740*/  SEL R12, R7.reuse, R12, !P5 ;  /* 0x0000000c070c7207 */ /* 0x040fe20006800000 */
[----:B------:R-:W-:Y:S01]  /*1750*/  IMAD R0, R0, UR6, RZ ;  /* 0x0000000600007c24 */ /* 0x000fe2000f8e02ff */
[C---:B------:R-:W-:Y:S01]  /*1760*/  SEL R13, R7.reuse, R13, !P5 ;  /* 0x0000000d070d7207 */ /* 0x040fe20006800000 */
[----:B------:R-:W-:Y:S01]  /*1770*/  IMAD R23, R8, UR7, RZ ;  /* 0x0000000708177c24 */ /* 0x000fe2000f8e02ff */
[----:B------:R-:W-:Y:S01]  /*1780*/  SEL R14, R7, R14, !P5 ;  /* 0x0000000e070e7207 */ /* 0x000fe20006800000 */
[----:B------:R-:W-:Y:S01]  /*1790*/  IMAD R9, R9, UR7, RZ ;  /* 0x0000000709097c24 */ /* 0x000fe2000f8e02ff */
[C---:B------:R-:W-:Y:S01]  /*17a0*/  SEL R15, R7.reuse, R15, !P5 ;  /* 0x0000000f070f7207 */ /* 0x040fe20006800000 */
[----:B------:R-:W-:Y:S01]  /*17b0*/  IMAD R25, R10, UR7, RZ ;  /* 0x000000070a197c24 */ /* 0x000fe2000f8e02ff */
[----:B------:R-:W-:Y:S01]  /*17c0*/  SEL R16, R7, R16, !P5 ;  /* 0x0000001007107207 */ /* 0x000fe20006800000 */
[----:B------:R-:W-:Y:S01]  /*17d0*/  IMAD R27, R11, UR7, RZ ;  /* 0x000000070b1b7c24 */ /* 0x000fe2000f8e02ff */
[C---:B------:R-:W-:Y:S01]  /*17e0*/  SEL R17, R7.reuse, R17, !P5 ;  /* 0x0000001107117207 */ /* 0x040fe20006800000 */
[----:B-----5:R-:W-:Y:S01]  /*17f0*/  IMAD R56, R4, UR5, RZ ;  /* 0x0000000504387c24 */ /* 0x020fe2000f8e02ff */
[----:B------:R-:W-:Y:S01]  /*1800*/  SEL R18, R7, R18, !P5 ;  /* 0x0000001207127207 */ /* 0x000fe20006800000 */
[----:B------:R-:W-:Y:S01]  /*1810*/  IMAD R39, R15, UR7, RZ ;  /* 0x000000070f277c24 */ /* 0x000fe2000f8e02ff */
[C---:B------:R-:W-:Y:S01]  /*1820*/  SEL R19, R7.reuse, R19, !P5 ;  /* 0x0000001307137207 */ /* 0x040fe20006800000 */
[----:B------:R-:W-:Y:S01]  /*1830*/  IMAD R29, R12, UR7, RZ ;  /* 0x000000070c1d7c24 */ /* 0x000fe2000f8e02ff */
[----:B------:R-:W-:Y:S01]  /*1840*/  SEL R20, R7, R20, !P5 ;  /* 0x0000001407147207 */ /* 0x000fe20006800000 */
[----:B------:R-:W-:Y:S01]  /*1850*/  IMAD R31, R13, UR7, RZ ;  /* 0x000000070d1f7c24 */ /* 0x000fe2000f8e02ff */
[----:B------:R-:W-:Y:S01]  /*1860*/  SEL R21, R7, R21, !P5 ;  /* 0x0000001507157207 */ /* 0x000fe20006800000 */
[----:B------:R-:W-:Y:S01]  /*1870*/  IMAD R57, R19, UR7, RZ ;  /* 0x0000000713397c24 */ /* 0x000fe2000f8e02ff */
[----:B------:R-:W-:Y:S01]  /*1880*/  SEL R7, R7, R22, !P5 ;  /* 0x0000001607077207 */ /* 0x000fe20006800000 */
[----:B------:R-:W-:Y:S01]  /*1890*/  IMAD R35, R14, UR7, RZ ;  /* 0x000000070e237c24 */ /* 0x000fe2000f8e02ff */
[----:B------:R-:W-:Y:S01]  /*18a0*/  SHF.R.S32.HI R60, RZ, 0x1f, R52 ;  /* 0x0000001fff3c7819 */ /* 0x000fe20000011434 */
[----:B------:R-:W-:Y:S01]  /*18b0*/  IMAD R47, R17, UR7, RZ ;  /* 0x00000007112f7c24 */ /* 0x000fe2000f8e02ff */
[----:B------:R-:W-:Y:S01]  /*18c0*/  SHF.R.S32.HI R141, RZ, 0x1f, R5 ;  /* 0x0000001fff8d7819 */ /* 0x000fe20000011405 */
[----:B------:R-:W-:Y:S01]  /*18d0*/  IMAD R55, R7, UR7, RZ ;  /* 0x0000000707377c24 */ /* 0x000fe2000f8e02ff */
[C---:B------:R-:W-:Y:S01]  /*18e0*/  IADD3 R144, P5, PT, R5.reuse, R52, RZ ;  /* 0x0000003405907210 */ /* 0x040fe20007fbe0ff */
[----:B------:R-:W-:Y:S01]  /*18f0*/  IMAD R43, R16, UR7, RZ ;  /* 0x00000007102b7c24 */ /* 0x000fe2000f8e02ff */
[----:B------:R-:W-:Y:S01]  /*1900*/  SHF.R.S32.HI R78, RZ, 0x1f, R0 ;  /* 0x0000001fff4e7819 */ /* 0x000fe20000011400 */
[----:B------:R-:W-:Y:S01]  /*1910*/  IMAD R51, R18, UR7, RZ ;  /* 0x0000000712337c24 */ /* 0x000fe2000f8e02ff */
[----:B------:R-:W-:Y:S01]  /*1920*/  IADD3 R142, P4, PT, R5, R0, RZ ;  /* 0x00000000058e7210 */ /* 0x000fe20007f9e0ff */
[----:B------:R-:W-:Y:S01]  /*1930*/  IMAD.X R143, R141, 0x1, R60, P5 ;  /* 0x000000018d8f7824 */ /* 0x000fe200028e063c */
[----:B------:R-:W-:Y:S01]  /*1940*/  SHF.R.S32.HI R11, RZ, 0x1f, R23 ;  /* 0x0000001fff0b7819 */ /* 0x000fe20000011417 */
[----:B------:R-:W-:Y:S01]  /*1950*/  IMAD R65, R21, UR7, RZ ;  /* 0x0000000715417c24 */ /* 0x000fe2000f8e02ff */
[-C--:B------:R-:W-:Y:S01]  /*1960*/  IADD3 R140, P3, PT, R23, R52.reuse, RZ ;  /* 0x00000034178c7210 */ /* 0x080fe20007f7e0ff */
[----:B------:R-:W-:Y:S01]  /*1970*/  IMAD.X R141, R141, 0x1, R78, P4 ;  /* 0x000000018d8d7824 */ /* 0x000fe200020e064e */
[----:B------:R-:W-:Y:S01]  /*1980*/  IADD3 R4, P2, PT, R0, R23, RZ ;  /* 0x0000001700047210 */ /* 0x000fe20007f5e0ff */
[----:B------:R-:W-:Y:S01]  /*1990*/  IMAD R61, R20, UR7, RZ ;  /* 0x00000007143d7c24 */ /* 0x000fe2000f8e02ff */
[----:B------:R-:W-:Y:S01]  /*19a0*/  SHF.R.S32.HI R15, RZ, 0x1f, R9 ;  /* 0x0000001fff0f7819 */ /* 0x000fe20000011409 */
[--C-:B------:R-:W-:Y:S01]  /*19b0*/  IMAD.X R139, R11, 0x1, R60.reuse, P3 ;  /* 0x000000010b8b7824 */ /* 0x100fe200018e063c */
[-C--:B------:R-:W-:Y:S01]  /*19c0*/  IADD3 R5, P1, PT, R9, R52.reuse, RZ ;  /* 0x0000003409057210 */ /* 0x080fe20007f3e0ff */
[----:B------:R-:W-:Y:S01]  /*19d0*/  IMAD.X R11, R78, 0x1, R11, P2 ;  /* 0x000000014e0b7824 */ /* 0x000fe200010e060b */
[----:B------:R-:W-:Y:S01]  /*19e0*/  IADD3 R6, P0, PT, R0, R9, RZ ;  /* 0x0000000900067210 */ /* 0x000fe20007f1e0ff */
[----:B------:R-:W-:Y:S01]  /*19f0*/  USHF.R.S32.HI UR5, URZ, 0x1f, UR4 ;  /* 0x0000001fff057899 */ /* 0x000fe20008011404 */
[----:B------:R-:W-:Y:S01]  /*1a00*/  SHF.R.S32.HI R19, RZ, 0x1f, R25 ;  /* 0x0000001fff137819 */ /* 0x000fe20000011419 */
[--C-:B------:R-:W-:Y:S01]  /*1a10*/  IMAD.X R13, R15, 0x1, R60.reuse, P1 ;  /* 0x000000010f0d7824 */ /* 0x100fe200008e063c */
[-C--:B------:R-:W-:Y:S01]  /*1a20*/  IADD3 R7, P6, PT, R25, R52.reuse, RZ ;  /* 0x0000003419077210 */ /* 0x080fe20007fde0ff */
[----:B------:R-:W-:Y:S01]  /*1a30*/  IMAD.X R15, R78, 0x1, R15, P0 ;  /* 0x000000014e0f7824 */ /* 0x000fe200000e060f */
[----:B------:R-:W-:Y:S01]  /*1a40*/  IADD3 R8, P5, PT, R0, R25, RZ ;  /* 0x0000001900087210 */ /* 0x000fe20007fbe0ff */
[----:B------:R-:W-:Y:S01]  /*1a50*/  ULEA.HI UR5, UR5, UR4, URZ, 0x8 ;  /* 0x0000000405057291 */ /* 0x000fe2000f8f40ff */
[----:B------:R-:W-:Y:S01]  /*1a60*/  SHF.R.S32.HI R23, RZ, 0x1f, R27 ;  /* 0x0000001fff177819 */ /* 0x000fe2000001141b */
[--C-:B------:R-:W-:Y:S01]  /*1a70*/  IMAD.X R17, R19, 0x1, R60.reuse, P6 ;  /* 0x0000000113117824 */ /* 0x100fe200030e063c */
[-C--:B------:R-:W-:Y:S01]  /*1a80*/  IADD3 R9, P4, PT, R27, R52.reuse, RZ ;  /* 0x000000341b097210 */ /* 0x080fe20007f9e0ff */
[----:B------:R-:W-:Y:S01]  /*1a90*/  IMAD.X R19, R78, 0x1, R19, P5 ;  /* 0x000000014e137824 */ /* 0x000fe200028e0613 */
[----:B------:R-:W-:Y:S01]  /*1aa0*/  IADD3 R10, P3, PT, R0, R27, RZ ;  /* 0x0000001b000a7210 */ /* 0x000fe20007f7e0ff */
[----:B------:R-:W-:Y:S01]  /*1ab0*/  USHF.L.U32 UR4, UR6, 0x8, URZ ;  /* 0x0000000806047899 */ /* 0x000fe200080006ff */
[----:B------:R-:W-:Y:S01]  /*1ac0*/  SHF.R.S32.HI R27, RZ, 0x1f, R29 ;  /* 0x0000001fff1b7819 */ /* 0x000fe2000001141d */
[--C-:B------:R-:W-:Y:S01]  /*1ad0*/  IMAD.X R21, R23, 0x1, R60.reuse, P4 ;  /* 0x0000000117157824 */ /* 0x100fe200020e063c */
[-C--:B------:R-:W-:Y:S01]  /*1ae0*/  IADD3 R12, P2, PT, R29, R52.reuse, RZ ;  /* 0x000000341d0c7210 */ /* 0x080fe20007f5e0ff */
[----:B------:R-:W-:Y:S01]  /*1af0*/  IMAD.X R23, R78, 0x1, R23, P3 ;  /* 0x000000014e177824 */ /* 0x000fe200018e0617 */
[----:B------:R-:W-:Y:S01]  /*1b00*/  IADD3 R14, P1, PT, R0, R29, RZ ;  /* 0x0000001d000e7210 */ /* 0x000fe20007f3e0ff */
[----:B------:R-:W-:Y:S01]  /*1b10*/  USHF.R.S32.HI UR5, URZ, 0x8, UR5 ;  /* 0x00000008ff057899 */ /* 0x000fe20008011405 */
[----:B------:R-:W-:Y:S01]  /*1b20*/  SHF.R.S32.HI R33, RZ, 0x1f, R31 ;  /* 0x0000001fff217819 */ /* 0x000fe2000001141f */
[----:B------:R-:W-:Y:S01]  /*1b30*/  IMAD.X R25, R27, 0x1, R60, P2 ;  /* 0x000000011b197824 */ /* 0x000fe200010e063c */
[----:B------:R-:W-:Y:S01]  /*1b40*/  IADD3 R16, P0, PT, R31, R52, RZ ;  /* 0x000000341f107210 */ /* 0x000fe20007f1e0ff */
[----:B------:R-:W-:Y:S01]  /*1b50*/  IMAD.X R27, R78, 0x1, R27, P1 ;  /* 0x000000014e1b7824 */ /* 0x000fe200008e061b */
[----:B------:R-:W-:-:S02]  /*1b60*/  IADD3 R18, P6, PT, R0, R31, RZ ;  /* 0x0000001f00127210 */ /* 0x000fc40007fde0ff */
[----:B------:R-:W-:Y:S01]  /*1b70*/  SHF.R.S32.HI R37, RZ, 0x1f, R35 ;  /* 0x0000001fff257819 */ /* 0x000fe20000011423 */
[--C-:B------:R-:W-:Y:S01]  /*1b80*/  IMAD.X R29, R33, 0x1, R60.reuse, P0 ;  /* 0x00000001211d7824 */ /* 0x100fe200000e063c */
[-C--:B------:R-:W-:Y:S01]  /*1b90*/  IADD3 R20, P5, PT, R35, R52.reuse, RZ ;  /* 0x0000003423147210 */ /* 0x080fe20007fbe0ff */
[----:B------:R-:W-:Y:S01]  /*1ba0*/  IMAD.X R31, R78, 0x1, R33, P6 ;  /* 0x000000014e1f7824 */ /* 0x000fe200030e0621 */
[----:B------:R-:W-:Y:S02]  /*1bb0*/  IADD3 R22, P4, PT, R0, R35, RZ ;  /* 0x0000002300167210 */ /* 0x000fe40007f9e0ff */
        /* <DEDUP_REMOVED lines=17> */
[----:B------:R-:W-:Y:S01]  /*1cd0*/  IADD3 R38, P3, PT, R0, R51, RZ ;  /* 0x0000003300267210 */ /* 0x000fe20007f7e0ff */
[C---:B------:R-:W-:Y:S01]  /*1ce0*/  IMAD.X R47, R78.reuse, 0x1, R49, P5 ;  /* 0x000000014e2f7824 */ /* 0x040fe200028e0631 */
[-C--:B------:R-:W-:Y:S02]  /*1cf0*/  IADD3 R36, P4, PT, R51, R52.reuse, RZ ;  /* 0x0000003433247210 */ /* 0x080fe40007f9e0ff */
[----:B------:R-:W-:Y:S01]  /*1d00*/  SHF.R.S32.HI R59, RZ, 0x1f, R57 ;  /* 0x0000001fff3b7819 */ /* 0x000fe20000011439 */
[----:B------:R-:W-:Y:S01]  /*1d10*/  IMAD.X R51, R78, 0x1, R53, P3 ;  /* 0x000000014e337824 */ /* 0x000fe200018e0635 */
[----:B------:R-:W-:Y:S01]  /*1d20*/  IADD3 R40, P2, PT, R57, R52, RZ ;  /* 0x0000003439287210 */ /* 0x000fe20007f5e0ff */
[----:B------:R-:W-:Y:S01]  /*1d30*/  IMAD.X R49, R53, 0x1, R60, P4 ;  /* 0x0000000135317824 */ /* 0x000fe200020e063c */
[----:B------:R-:W-:-:S02]  /*1d40*/  IADD3 R42, P1, PT, R0, R57, RZ ;  /* 0x00000039002a7210 */ /* 0x000fc40007f3e0ff */
[----:B------:R-:W-:Y:S01]  /*1d50*/  SHF.R.S32.HI R63, RZ, 0x1f, R61 ;  /* 0x0000001fff3f7819 */ /* 0x000fe2000001143d */
[--C-:B------:R-:W-:Y:S01]  /*1d60*/  IMAD.X R53, R59, 0x1, R60.reuse, P2 ;  /* 0x000000013b357824 */ /* 0x100fe200010e063c */
[-C--:B------:R-:W-:Y:S02]  /*1d70*/  IADD3 R44, P0, PT, R61, R52.reuse, RZ ;  /* 0x000000343d2c7210 */ /* 0x080fe40007f1e0ff */
[----:B------:R-:W-:Y:S02]  /*1d80*/  IADD3 R46, P6, PT, R0, R61, RZ ;  /* 0x0000003d002e7210 */ /* 0x000fe40007fde0ff */
[-C--:B------:R-:W-:Y:S01]  /*1d90*/  IADD3 R48, P5, PT, R65, R52.reuse, RZ ;  /* 0x0000003441307210 */ /* 0x080fe20007fbe0ff */
[----:B------:R-:W-:Y:S01]  /*1da0*/  IMAD.X R57, R63, 0x1, R60, P0 ;  /* 0x000000013f397824 */ /* 0x000fe200000e063c */
[----:B------:R-:W-:Y:S01]  /*1db0*/  SHF.R.S32.HI R67, RZ, 0x1f, R65 ;  /* 0x0000001fff437819 */ /* 0x000fe20000011441 */
[----:B------:R-:W-:Y:S01]  /*1dc0*/  IMAD.X R58, R78, 0x1, R63, P6 ;  /* 0x000000014e3a7824 */ /* 0x000fe200030e063f */
[----:B------:R-:W-:-:S02]  /*1dd0*/  IADD3 R52, P3, PT, R55, R52, RZ ;  /* 0x0000003437347210 */ /* 0x000fc40007f7e0ff */
[----:B------:R-:W-:Y:S02]  /*1de0*/  SHF.R.S32.HI R61, RZ, 0x1f, R55 ;  /* 0x0000001fff3d7819 */ /* 0x000fe40000011437 */
[----:B------:R-:W-:Y:S01]  /*1df0*/  IADD3 R54, P2, PT, R0, R55, RZ ;  /* 0x0000003700367210 */ /* 0x000fe20007f5e0ff */
[----:B------:R-:W-:Y:S01]  /*1e00*/  IMAD.X R55, R78, 0x1, R59, P1 ;  /* 0x000000014e377824 */ /* 0x000fe200008e063b */
[----:B------:R-:W-:Y:S01]  /*1e10*/  IADD3 R50, P4, PT, R0, R65, RZ ;  /* 0x0000004100327210 */ /* 0x000fe20007f9e0ff */
[--C-:B------:R-:W-:Y:S01]  /*1e20*/  IMAD.X R59, R67, 0x1, R60.reuse, P5 ;  /* 0x00000001433b7824 */ /* 0x100fe200028e063c */
[C---:B------:R-:W-:Y:S01]  /*1e30*/  LOP3.LUT R62, R2.reuse, 0x8, RZ, 0xfc, !PT ;  /* 0x00000008023e7812 */ /* 0x040fe200078efcff */
[----:B------:R-:W-:Y:S01]  /*1e40*/  IMAD.X R77, R61, 0x1, R60, P3 ;  /* 0x000000013d4d7824 */ /* 0x000fe200018e063c */
[----:B------:R-:W-:Y:S01]  /*1e50*/  LOP3.LUT R63, R2, 0xc, RZ, 0xfc, !PT ;  /* 0x0000000c023f7812 */ /* 0x000fe200078efcff */
[----:B------:R-:W0:Y:S01]  /*1e60*/  LDC R60, c[0x0][0x3a8] ;  /* 0x0000ea00ff3c7b82 */ /* 0x000e220000000800 */
[----:B------:R-:W-:Y:S01]  /*1e70*/  IMAD.X R76, R78, 0x1, R67, P4 ;  /* 0x000000014e4c7824 */ /* 0x000fe200020e0643 */
[----:B------:R-:W-:Y:S01]  /*1e80*/  IADD3 R0, P1, PT, R56, UR12, RZ ;  /* 0x0000000c38007c10 */ /* 0x000fe2000ff3e0ff */
[----:B------:R-:W-:Y:S01]  /*1e90*/  IMAD.X R78, R78, 0x1, R61, P2 ;  /* 0x000000014e4e7824 */ /* 0x000fe200010e063d */
[----:B------:R-:W-:-:S02]  /*1ea0*/  LOP3.LUT R61, R2, 0x4, RZ, 0xfc, !PT ;  /* 0x00000004023d7812 */ /* 0x000fc400078efcff */
[----:B------:R-:W-:Y:S02]  /*1eb0*/  CS2R R64, SRZ ;  /* 0x0000000000407805 */ /* 0x000fe4000001ff00 */
[----:B------:R-:W-:Y:S02]  /*1ec0*/  CS2R R66, SRZ ;  /* 0x0000000000427805 */ /* 0x000fe4000001ff00 */
[----:B------:R-:W-:Y:S01]  /*1ed0*/  LEA.HI.X.SX32 R56, R56, UR13, 0x1, P1 ;  /* 0x0000000d38387c11 */ /* 0x000fe200088f0eff */
[----:B------:R-:W1:Y:S01]  /*1ee0*/  LDCU.64 UR12, c[0x0][0x388] ;  /* 0x00007100ff0c77ac */ /* 0x000e620008000a00 */
[-C--:B0-----:R-:W-:Y:S02]  /*1ef0*/  IMAD R125, R2, R60.reuse, RZ ;  /* 0x0000003c027d7224 */ /* 0x081fe400078e02ff */
[-C--:B------:R-:W-:Y:S02]  /*1f00*/  IMAD R127, R153, R60.reuse, RZ ;  /* 0x0000003c997f7224 */ /* 0x080fe400078e02ff */
[----:B------:R-:W-:-:S02]  /*1f10*/  IMAD R126, R241, R60, RZ ;  /* 0x0000003cf17e7224 */ /* 0x000fc400078e02ff */
[-C--:B------:R-:W-:Y:S02]  /*1f20*/  IMAD R125, R242, R60.reuse, RZ ;  /* 0x0000003cf27d7224 */ /* 0x080fe400078e02ff */
[-C--:B------:R-:W-:Y:S02]  /*1f30*/  IMAD R79, R79, R60.reuse, RZ ;  /* 0x0000003c4f4f7224 */ /* 0x080fe400078e02ff */
[-C--:B------:R-:W-:Y:S02]  /*1f40*/  IMAD R80, R80, R60.reuse, RZ ;  /* 0x0000003c50507224 */ /* 0x080fe400078e02ff */
[-C--:B------:R-:W-:Y:S02]  /*1f50*/  IMAD R81, R81, R60.reuse, RZ ;  /* 0x0000003c51517224 */ /* 0x080fe400078e02ff */
        /* <DEDUP_REMOVED lines=56> */
[----:B-1----:R-:W-:-:S07]  /*22e0*/  IMAD R60, R61, R60, RZ ;  /* 0x0000003c3d3c7224 */ /* 0x002fce00078e02ff */
.L_x_1:
[----:B------:R-:W0:Y:S01]  /*22f0*/  S2R R163, SR_TID.X ;  /* 0x0000000000a37919 */ /* 0x000e220000002100 */
[----:B------:R-:W1:Y:S01]  /*2300*/  LDC R68, c[0x0][0x3a8] ;  /* 0x0000ea00ff447b82 */ /* 0x000e620000000800 */
[C---:B------:R-:W-:Y:S02]  /*2310*/  LOP3.LUT R162, R2.reuse, 0x4, RZ, 0xfc, !PT ;  /* 0x0000000402a27812 */ /* 0x040fe400078efcff */
[C---:B------:R-:W-:Y:S02]  /*2320*/  LOP3.LUT R69, R2.reuse, 0x4, RZ, 0xfc, !PT ;  /* 0x0000000402457812 */ /* 0x040fe400078efcff */
[C---:B------:R-:W-:Y:S02]  /*2330*/  ISETP.GE.AND P6, PT, R2.reuse, UR9, PT ;  /* 0x0000000902007c0c */ /* 0x040fe4000bfc6270 */
[----:B------:R-:W-:Y:S01]  /*2340*/  PRMT R62, RZ, 0x7610, R62 ;  /* 0x00007610ff3e7816 */ /* 0x000fe2000000003e */
[----:B------:R-:W2:Y:S01]  /*2350*/  LDC R164, c[0x0][0x3a8] ;  /* 0x0000ea00ffa47b82 */ /* 0x000ea20000000800 */
[----:B------:R-:W-:-:S02]  /*2360*/  LOP3.LUT R156, R2, 0xc, RZ, 0xfc, !PT ;  /* 0x0000000c029c7812 */ /* 0x000fc400078efcff */
[----:B------:R-:W-:Y:S02]  /*2370*/  ISETP.GE.AND P5, PT, R69, UR9, PT ;  /* 0x0000000945007c0c */ /* 0x000fe4000bfa6270 */
[----:B------:R-:W-:-:S03]  /*2380*/  LOP3.LUT R70, R2, 0x8, RZ, 0xfc, !PT ;  /* 0x0000000802467812 */ /* 0x000fc600078efcff */
[----:B------:R-:W3:Y:S01]  /*2390*/  LDC R71, c[0x0][0x3a8] ;  /* 0x0000ea00ff477b82 */ /* 0x000ee20000000800 */
[----:B-1----:R-:W-:Y:S01]  /*23a0*/  IMAD R68, R2, R68, RZ ;  /* 0x0000004402447224 */ /* 0x002fe200078e02ff */
[----:B------:R-:W-:-:S06]  /*23b0*/  PRMT R74, RZ, 0x7610, R74 ;  /* 0x00007610ff4a7816 */ /* 0x000fcc000000004a */
[----:B------:R-:W1:Y:S01]  /*23c0*/  LDC R165, c[0x0][0x3a8] ;  /* 0x0000ea00ffa57b82 */ /* 0x000e620000000800 */
[C---:B0-----:R-:W-:Y:S01]  /*23d0*/  LEA.HI R60, R163.reuse, 0x1c, RZ, 0x1b ;  /* 0x0000001ca33c7811 */ /* 0x041fe200078fd8ff */
[----:B--2---:R-:W-:Y:S01]  /*23e0*/  IMAD R162, R162, R164, RZ ;  /* 0x000000a4a2a27224 */ /* 0x004fe200078e02ff */
[----:B------:R-:W-:-:S05]  /*23f0*/  LEA.HI R61, R163, 0x3c, RZ, 0x1b ;  /* 0x0000003ca33d7811 */ /* 0x000fca00078fd8ff */
[----:B------:R-:W0:Y:S01]  /*2400*/  LDC R164, c[0x0][0x3a8] ;  /* 0x0000ea00ffa47b82 */ /* 0x000e220000000800 */
[----:B------:R-:W-:Y:S02]  /*2410*/  ISETP.GE.AND P1, PT, R60, UR9, PT ;  /* 0x000000093c007c0c */ /* 0x000fe4000bf26270 */
[----:B------:R-:W-:Y:S02]  /*2420*/  IADD3 R60, P2, PT, R68, R0, RZ ;  /* 0x00000000443c7210 */ /* 0x000fe40007f5e0ff */
[----:B------:R-:W-:Y:S01]  /*2430*/  ISETP.GE.AND P0, PT, R61, UR9, PT ;  /* 0x000000093d007c0c */ /* 0x000fe2000bf06270 */
[----:B---3--:R-:W-:Y:S01]  /*2440*/  IMAD R70, R70, R71, RZ ;  /* 0x0000004746467224 */ /* 0x008fe200078e02ff */
[----:B------:R-:W-:Y:S02]  /*2450*/  LEA.HI.X.SX32 R61, R68, R56, 0x1, P2 ;  /* 0x00000038443d7211 */ /* 0x000fe400010f0eff */
[C---:B------:R-:W-:Y:S02]  /*2460*/  LOP3.LUT R68, R2.reuse, 0x8, RZ, 0xfc, !PT ;  /* 0x0000000802447812 */ /* 0x040fe400078efcff */
[----:B------:R-:W-:Y:S01]  /*2470*/  LOP3.LUT R71, R2, 0x10, RZ, 0xfc, !PT ;  /* 0x0000001002477812 */ /* 0x000fe200078efcff */
[----:B------:R2:W3:Y:S01]  /*2480*/  @!P6 LDG.E.U8 R62, desc[UR10][R60.64] ;  /* 0x0000000a3c3ee981 */ /* 0x0004e2000c1e1100 */
[----:B------:R-:W-:-:S02]  /*2490*/  ISETP.GE.AND P4, PT, R68, UR9, PT ;  /* 0x0000000944007c0c */ /* 0x000fc4000bf86270 */
[C---:B------:R-:W-:Y:S02]  /*24a0*/  IADD3 R68, P2, PT, R162.reuse, R0, RZ ;  /* 0x00000000a2447210 */ /* 0x040fe40007f5e0ff */
[----:B------:R-:W-:Y:S02]  /*24b0*/  LEA.HI R63, R163, 0x5c, RZ, 0x1b ;  /* 0x0000005ca33f7811 */ /* 0x000fe400078fd8ff */
[----:B------:R-:W-:Y:S02]  /*24c0*/  LEA.HI.X.SX32 R69, R162, R56, 0x1, P2 ;  /* 0x00000038a2457211 */ /* 0x000fe400010f0eff */
[----:B------:R-:W-:Y:S02]  /*24d0*/  ISETP.GE.AND P2, PT, R156, UR9, PT ;  /* 0x000000099c007c0c */ /* 0x000fe4000bf46270 */
[----:B------:R-:W4:Y:S01]  /*24e0*/  LDC R156, c[0x0][0x3a8] ;  /* 0x0000ea00ff9c7b82 */ /* 0x000f220000000800 */
[----:B--2---:R-:W-:Y:S02]  /*24f0*/  IADD3 R60, P6, PT, R70, R0, RZ ;  /* 0x00000000463c7210 */ /* 0x004fe40007fde0ff */
[----:B------:R-:W-:-:S02]  /*2500*/  ISETP.GE.AND P3, PT, R63, UR9, PT ;  /* 0x000000093f007c0c */ /* 0x000fc4000bf66270 */
[----:B------:R-:W-:Y:S02]  /*2510*/  PRMT R63, RZ, 0x7610, R63 ;  /* 0x00007610ff3f7816 */ /* 0x000fe4000000003f */
[----:B------:R-:W-:-:S05]  /*2520*/  LEA.HI.X.SX32 R61, R70, R56, 0x1, P6 ;  /* 0x00000038463d7211 */ /* 0x000fca00030f0eff */
[----:B------:R2:W5:Y:S01]  /*2530*/  @!P4 LDG.E.U8 R63, desc[UR10][R60.64] ;  /* 0x0000000a3c3fc981 */ /* 0x000562000c1e1100 */
[----:B----4-:R-:W-:Y:S02]  /*2540*/  IMAD R71, R71, R156, RZ ;  /* 0x0000009c47477224 */ /* 0x010fe400078e02ff */
[----:B------:R-:W4:Y:S03]  /*2550*/  LDC R156, c[0x0][0x3a8] ;  /* 0x0000ea00ff9c7b82 */ /* 0x000f260000000800 */
[----:B--2---:R-:W-:-:S04]  /*2560*/  IADD3 R60, P4, PT, R71, R0, RZ ;  /* 0x00000000473c7210 */ /* 0x004fc80007f9e0ff */
[----:B------:R-:W-:Y:S02]  /*2570*/  LEA.HI.X.SX32 R61, R71, R56, 0x1, P4 ;  /* 0x00000038473d7211 */ /* 0x000fe400020f0eff */
[C---:B------:R-:W-:Y:S02]  /*2580*/  LOP3.LUT R71, R2.reuse, 0x18, RZ, 0xfc, !PT ;  /* 0x0000001802477812 */ /* 0x040fe400078efcff */
[----:B------:R-:W-:-:S04]  /*2590*/  LOP3.LUT R70, R2, 0x10, RZ, 0xfc, !PT ;  /* 0x0000001002467812 */ /* 0x000fc800078efcff */
[----:B------:R-:W-:Y:S02]  /*25a0*/  ISETP.GE.AND P6, PT, R70, UR9, PT ;  /* 0x0000000946007c0c */ /* 0x000fe4000bfc6270 */
[----:B------:R-:W-:Y:S01]  /*25b0*/  LOP3.LUT R162, R2, 0xc, RZ, 0xfc, !PT ;  /* 0x0000000c02a27812 */ /* 0x000fe200078efcff */
[----:B----4-:R-:W-:Y:S02]  /*25c0*/  IMAD R71, R71, R156, RZ ;  /* 0x0000009c47477224 */ /* 0x010fe400078e02ff */
[----:B------:R-:W2:Y:S01]  /*25d0*/  LDC R156, c[0x0][0x3a8] ;  /* 0x0000ea00ff9c7b82 */ /* 0x000ea20000000800 */
[----:B------:R-:W-:Y:S01]  /*25e0*/  PRMT R72, RZ, 0x7610, R72 ;  /* 0x00007610ff487816 */ /* 0x000fe20000000048 */
[----:B0-----:R-:W-:-:S06]  /*25f0*/  IMAD R162, R162, R164, RZ ;  /* 0x000000a4a2a27224 */ /* 0x001fcc00078e02ff */
[----:B------:R0:W4:Y:S01]  /*2600*/  @!P6 LDG.E.U8 R74, desc[UR10][R60.64] ;  /* 0x0000000a3c4ae981 */ /* 0x000122000c1e1100 */
[----:B------:R-:W-:-:S03]  /*2610*/  LOP3.LUT R70, R2, 0x14, RZ, 0xfc, !PT ;  /* 0x0000001402467812 */ /* 0x000fc600078efcff */
[----:B------:R1:W3:Y:S01]  /*2620*/  @!P5 LDG.E.U8 R72, desc[UR10][R68.64] ;  /* 0x0000000a4448d981 */ /* 0x0002e2000c1e1100 */
[----:B------:R-:W2:Y:S01]  /*2630*/  LDC R164, c[0x0][0x3a8] ;  /* 0x0000ea00ffa47b82 */ /* 0x000ea20000000800 */
[CC--:B0-----:R-:W-:Y:S02]  /*2640*/  IADD3 R60, P6, PT, R71.reuse, R0.reuse, RZ ;  /* 0x00000000473c7210 */ /* 0x0c1fe40007fde0ff */
[C---:B-1----:R-:W-:Y:S02]  /*2650*/  IADD3 R68, P5, PT, R162.reuse, R0, RZ ;  /* 0x00000000a2447210 */ /* 0x042fe40007fbe0ff */
[-C--:B------:R-:W-:Y:S02]  /*2660*/  LEA.HI.X.SX32 R61, R71, R56.reuse, 0x1, P6 ;  /* 0x00000038473d7211 */ /* 0x080fe400030f0eff */
[----:B------:R-:W-:Y:S02]  /*2670*/  LEA.HI.X.SX32 R69, R162, R56, 0x1, P5 ;  /* 0x00000038a2457211 */ /* 0x000fe400028f0eff */
[----:B------:R-:W-:-:S02]  /*2680*/  LOP3.LUT R71, R2, 0x20, RZ, 0xfc, !PT ;  /* 0x0000002002477812 */ /* 0x000fc400078efcff */
[----:B------:R-:W-:Y:S02]  /*2690*/  ISETP.GE.AND P5, PT, R70, UR9, PT ;  /* 0x0000000946007c0c */ /* 0x000fe4000bfa6270 */
[----:B------:R-:W-:Y:S01]  /*26a0*/  LOP3.LUT R70, R2, 0x18, RZ, 0xfc, !PT ;  /* 0x0000001802467812 */ /* 0x000fe200078efcff */
[----:B--2---:R-:W-:Y:S02]  /*26b0*/  IMAD R71, R71, R156, RZ ;  /* 0x0000009c47477224 */ /* 0x004fe400078e02ff */
[----:B------:R-:W0:Y:S01]  /*26c0*/  LDC R156, c[0x0][0x3a8] ;  /* 0x0000ea00ff9c7b82 */ /* 0x000e220000000800 */
[----:B------:R-:W-:Y:S02]  /*26d0*/  ISETP.GE.AND P4, PT, R70, UR9, PT ;  /* 0x0000000946007c0c */ /* 0x000fe4000bf86270 */
[----:B------:R-:W-:Y:S02]  /*26e0*/  LOP3.LUT R162, R2, 0x14, RZ, 0xfc, !PT ;  /* 0x0000001402a27812 */ /* 0x000fe400078efcff */
[----:B------:R-:W-:-:S02]  /*26f0*/  PRMT R75, RZ, 0x7610, R75 ;  /* 0x00007610ff4b7816 */ /* 0x000fc4000000004b */
[----:B------:R-:W-:Y:S01]  /*2700*/  PRMT R73, RZ, 0x7610, R73 ;  /* 0x00007610ff497816 */ /* 0x000fe20000000049 */
[----:B------:R-:W-:-:S05]  /*2710*/  IMAD R162, R162, R164, RZ ;  /* 0x000000a4a2a27224 */ /* 0x000fca00078e02ff */
[----:B------:R1:W2:Y:S04]  /*2720*/  @!P2 LDG.E.U8 R73, desc[UR10][R68.64] ;  /* 0x0000000a4449a981 */ /* 0x0002a8000c1e1100 */
[----:B------:R1:W2:Y:S02]  /*2730*/  @!P4 LDG.E.U8 R75, desc[UR10][R60.64] ;  /* 0x0000000a3c4bc981 */ /* 0x0002a4000c1e1100 */
[CC--:B-1----:R-:W-:Y:S02]  /*2740*/  IADD3 R68, P2, PT, R162.reuse, R0.reuse, RZ ;  /* 0x00000000a2447210 */ /* 0x0c2fe40007f5e0ff */
[----:B------:R-:W-:Y:S02]  /*2750*/  IADD3 R60, P4, PT, R71, R0, RZ ;  /* 0x00000000473c7210 */ /* 0x000fe40007f9e0ff */
[----:B------:R-:W-:-:S02]  /*2760*/  LEA.HI.X.SX32 R69, R162, R56, 0x1, P2 ;  /* 0x00000038a2457211 */ /* 0x000fc400010f0eff */
[----:B------:R-:W-:Y:S02]  /*2770*/  LEA.HI.X.SX32 R61, R71, R56, 0x1, P4 ;  /* 0x00000038473d7211 */ /* 0x000fe400020f0eff */
[C---:B------:R-:W-:Y:S02]  /*2780*/  LOP3.LUT R71, R2.reuse, 0x28, RZ, 0xfc, !PT ;  /* 0x0000002802477812 */ /* 0x040fe400078efcff */
[----:B------:R-:W-:-:S03]  /*2790*/  LOP3.LUT R162, R2, 0x20, RZ, 0xfc, !PT ;  /* 0x0000002002a27812 */ /* 0x000fc600078efcff */
[----:B0-----:R-:W-:Y:S01]  /*27a0*/  IMAD R71, R71, R156, RZ ;  /* 0x0000009c47477224 */ /* 0x001fe200078e02ff */
[----:B------:R-:W-:Y:S01]  /*27b0*/  ISETP.GE.AND P6, PT, R162, UR9, PT ;  /* 0x00000009a2007c0c */ /* 0x000fe2000bfc6270 */
[----:B------:R-:W0:Y:S01]  /*27c0*/  LDC R156, c[0x0][0x3a8] ;  /* 0x0000ea00ff9c7b82 */ /* 0x000e220000000800 */
[----:B------:R-:W-:Y:S02]  /*27d0*/  PRMT R101, RZ, 0x7610, R101 ;  /* 0x00007610ff657816 */ /* 0x000fe40000000065 */
[----:B------:R-:W-:Y:S02]  /*27e0*/  PRMT R99, RZ, 0x7610, R99 ;  /* 0x00007610ff637816 */ /* 0x000fe40000000063 */
[----:B------:R-:W-:-:S04]  /*27f0*/  LOP3.LUT R162, R2, 0x24, RZ, 0xfc, !PT ;  /* 0x0000002402a27812 */ /* 0x000fc800078efcff */
[----:B------:R1:W2:Y:S04]  /*2800*/  @!P5 LDG.E.U8 R99, desc[UR10][R68.64] ;  /* 0x0000000a4463d981 */ /* 0x0002a8000c1e1100 */
[----:B------:R1:W2:Y:S02]  /*2810*/  @!P6 LDG.E.U8 R101, desc[UR10][R60.64] ;  /* 0x0000000a3c65e981 */ /* 0x0002a4000c1e1100 */
[CC--:B-1----:R-:W-:Y:S02]  /*2820*/  IADD3 R68, P5, PT, R86.reuse, R0.reuse, RZ ;  /* 0x0000000056447210 */ /* 0x0c2fe40007fbe0ff */
[----:B------:R-:W-:Y:S02]  /*2830*/  IADD3 R60, P6, PT, R71, R0, RZ ;  /* 0x00000000473c7210 */ /* 0x000fe40007fde0ff */
[----:B------:R-:W-:-:S02]  /*2840*/  LEA.HI.X.SX32 R69, R86, R56, 0x1, P5 ;  /* 0x0000003856457211 */ /* 0x000fc400028f0eff */
[----:B------:R-:W-:Y:S02]  /*2850*/  LEA.HI.X.SX32 R61, R71, R56, 0x1, P6 ;  /* 0x00000038473d7211 */ /* 0x000fe400030f0eff */
[----:B------:R-:W-:Y:S02]  /*2860*/  LOP3.LUT R71, R2, 0x30, RZ, 0xfc, !PT ;  /* 0x0000003002477812 */ /* 0x000fe400078efcff */
[----:B------:R-:W-:Y:S02]  /*2870*/  ISETP.GE.AND P5, PT, R162, UR9, PT ;  /* 0x00000009a2007c0c */ /* 0x000fe4000bfa6270 */
[C---:B------:R-:W-:Y:S02]  /*2880*/  LOP3.LUT R164, R2.reuse, 0x24, RZ, 0xfc, !PT ;  /* 0x0000002402a47812 */ /* 0x040fe400078efcff */
[----:B------:R-:W-:Y:S01]  /*2890*/  LOP3.LUT R162, R2, 0x28, RZ, 0xfc, !PT ;  /* 0x0000002802a27812 */ /* 0x000fe200078efcff */
[----:B0-----:R-:W-:Y:S01]  /*28a0*/  IMAD R71, R71, R156, RZ ;  /* 0x0000009c47477224 */ /* 0x001fe200078e02ff */
[----:B------:R-:W-:Y:S01]  /*28b0*/  PRMT R100, RZ, 0x7610, R100 ;  /* 0x00007610ff647816 */ /* 0x000fe20000000064 */
[----:B------:R-:W0:Y:S01]  /*28c0*/  LDC R156, c[0x0][0x3a8] ;  /* 0x0000ea00ff9c7b82 */ /* 0x000e220000000800 */
[----:B------:R-:W-:Y:S01]  /*28d0*/  ISETP.GE.AND P4, PT, R162, UR9, PT ;  /* 0x00000009a2007c0c */ /* 0x000fe2000bf86270 */
[----:B------:R-:W-:Y:S01]  /*28e0*/  IMAD R164, R164, R165, RZ ;  /* 0x000000a5a4a47224 */ /* 0x000fe200078e02ff */
[----:B------:R-:W-:-:S02]  /*28f0*/  PRMT R102, RZ, 0x7610, R102 ;  /* 0x00007610ff667816 */ /* 0x000fc40000000066 */
[----:B------:R1:W2:Y:S01]  /*2900*/  @!P1 LDG.E.U8 R100, desc[UR10][R68.64] ;  /* 0x0000000a44649981 */ /* 0x0002a2000c1e1100 */
[----:B------:R-:W-:-:S08]  /*2910*/  LOP3.LUT R165, R2, 0x30, RZ, 0xfc, !PT ;  /* 0x0000003002a57812 */ /* 0x000fd000078efcff */
[----:B------:R1:W2:Y:S02]  /*2920*/  @!P4 LDG.E.U8 R102, desc[UR10][R60.64] ;  /* 0x0000000a3c66c981 */ /* 0x0002a4000c1e1100 */
[----:B-1----:R-:W-:-:S04]  /*2930*/  IADD3 R68, P1, PT, R164, R0, RZ ;  /* 0x00000000a4447210 */ /* 0x002fc80007f3e0ff */
[----:B------:R-:W-:Y:S02]  /*2940*/  LEA.HI.X.SX32 R69, R164, R56, 0x1, P1 ;  /* 0x00000038a4457211 */ /* 0x000fe400008f0eff */
[----:B------:R-:W1:Y:S01]  /*2950*/  LDC R164, c[0x0][0x3a8] ;  /* 0x0000ea00ffa47b82 */ /* 0x000e620000000800 */
[----:B------:R-:W-:-:S04]  /*2960*/  IADD3 R60, P4, PT, R71, R0, RZ ;  /* 0x00000000473c7210 */ /* 0x000fc80007f9e0ff */
[----:B------:R-:W-:Y:S02]  /*2970*/  LEA.HI.X.SX32 R61, R71, R56, 0x1, P4 ;  /* 0x00000038473d7211 */ /* 0x000fe400020f0eff */
[C---:B------:R-:W-:Y:S02]  /*2980*/  LOP3.LUT R71, R2.reuse, 0x38, RZ, 0xfc, !PT ;  /* 0x0000003802477812 */ /* 0x040fe400078efcff */
[----:B------:R-:W-:Y:S02]  /*2990*/  ISETP.GE.AND P6, PT, R165, UR9, PT ;  /* 0x00000009a5007c0c */ /* 0x000fe4000bfc6270 */
[----:B------:R-:W-:Y:S01]  /*29a0*/  LOP3.LUT R162, R2, 0x2c, RZ, 0xfc, !PT ;  /* 0x0000002c02a27812 */ /* 0x000fe200078efcff */
[----:B0-----:R-:W-:Y:S01]  /*29b0*/  IMAD R71, R71, R156, RZ ;  /* 0x0000009c47477224 */ /* 0x001fe200078e02ff */
[----:B------:R-:W-:Y:S01]  /*29c0*/  PRMT R105, RZ, 0x7610, R105 ;  /* 0x00007610ff697816 */ /* 0x000fe20000000069 */
[----:B------:R-:W0:Y:S01]  /*29d0*/  LDC R156, c[0x0][0x3a8] ;  /* 0x0000ea00ff9c7b82 */ /* 0x000e220000000800 */
[----:B------:R-:W-:-:S02]  /*29e0*/  PRMT R103, RZ, 0x7610, R103 ;  /* 0x00007610ff677816 */ /* 0x000fc40000000067 */
[C---:B------:R-:W-:Y:S02]  /*29f0*/  ISETP.GE.AND P1, PT, R162.reuse, UR9, PT ;  /* 0x00000009a2007c0c */ /* 0x040fe4000bf26270 */
[----:B------:R-:W-:Y:S02]  /*2a00*/  LEA.HI R70, R163, 0x7c, RZ, 0x1b ;  /* 0x0000007ca3467811 */ /* 0x000fe400078fd8ff */
[----:B------:R1:W2:Y:S02]  /*2a10*/  @!P5 LDG.E.U8 R103, desc[UR10][R68.64] ;  /* 0x0000000a4467d981 */ /* 0x0002a4000c1e1100 */
[----:B-1----:R-:W-:Y:S01]  /*2a20*/  IMAD R162, R162, R164, RZ ;  /* 0x000000a4a2a27224 */ /* 0x002fe200078e02ff */
[----:B------:R-:W-:Y:S01]  /*2a30*/  PRMT R106, RZ, 0x7610, R106 ;  /* 0x00007610ff6a7816 */ /* 0x000fe2000000006a */
[----:B------:R-:W1:Y:S01]  /*2a40*/  LDC R164, c[0x0][0x3a8] ;  /* 0x0000ea00ffa47b82 */ /* 0x000e620000000800 */
[----:B------:R5:W2:Y:S01]  /*2a50*/  @!P6 LDG.E.U8 R105, desc[UR10][R60.64] ;  /* 0x0000000a3c69e981 */ /* 0x000aa2000c1e1100 */
[----:B------:R-:W-:-:S02]  /*2a60*/  ISETP.GE.AND P2, PT, R70, UR9, PT ;  /* 0x0000000946007c0c */ /* 0x000fc4000bf46270 */
[----:B------:R-:W-:Y:S02]  /*2a70*/  LOP3.LUT R70, R2, 0x34, RZ, 0xfc, !PT ;  /* 0x0000003402467812 */ /* 0x000fe400078efcff */
[CC--:B------:R-:W-:Y:S02]  /*2a80*/  IADD3 R68, P5, PT, R162.reuse, R0.reuse, RZ ;  /* 0x00000000a2447210 */ /* 0x0c0fe40007fbe0ff */
[----:B------:R-:W3:Y:S01]  /*2a90*/  LDC R165, c[0x0][0x3a8] ;  /* 0x0000ea00ffa57b82 */ /* 0x000ee20000000800 */
[C---:B-----5:R-:W-:Y:S02]  /*2aa0*/  IADD3 R60, P6, PT, R71.reuse, R0, RZ ;  /* 0x00000000473c7210 */ /* 0x060fe40007fde0ff */
[-C--:B------:R-:W-:Y:S02]  /*2ab0*/  LEA.HI.X.SX32 R69, R162, R56.reuse, 0x1, P5 ;  /* 0x00000038a2457211 */ /* 0x080fe400028f0eff */
[----:B------:R-:W-:Y:S02]  /*2ac0*/  LEA.HI.X.SX32 R61, R71, R56, 0x1, P6 ;  /* 0x00000038473d7211 */ /* 0x000fe400030f0eff */
[----:B------:R-:W-:-:S02]  /*2ad0*/  LOP3.LUT R71, R2, 0x40, RZ, 0xfc, !PT ;  /* 0x0000004002477812 */ /* 0x000fc400078efcff */
[----:B------:R-:W-:Y:S02]  /*2ae0*/  ISETP.GE.AND P5, PT, R70, UR9, PT ;  /* 0x0000000946007c0c */ /* 0x000fe4000bfa6270 */
[----:B------:R-:W-:Y:S01]  /*2af0*/  LOP3.LUT R70, R2, 0x38, RZ, 0xfc, !PT ;  /* 0x0000003802467812 */ /* 0x000fe200078efcff */
[----:B0-----:R-:W-:Y:S02]  /*2b00*/  IMAD R71, R71, R156, RZ ;  /* 0x0000009c47477224 */ /* 0x001fe400078e02ff */
[----:B------:R-:W0:Y:S01]  /*2b10*/  LDC R156, c[0x0][0x3a8] ;  /* 0x0000ea00ff9c7b82 */ /* 0x000e220000000800 */
[----:B------:R-:W-:Y:S02]  /*2b20*/  ISETP.GE.AND P4, PT, R70, UR9, PT ;  /* 0x0000000946007c0c */ /* 0x000fe4000bf86270 */
[----:B------:R-:W-:Y:S02]  /*2b30*/  LOP3.LUT R162, R2, 0x34, RZ, 0xfc, !PT ;  /* 0x0000003402a27812 */ /* 0x000fe400078efcff */
[----:B------:R-:W-:-:S03]  /*2b40*/  PRMT R104, RZ, 0x7610, R104 ;  /* 0x00007610ff687816 */ /* 0x000fc60000000068 */
[----:B-1----:R-:W-:-:S03]  /*2b50*/  IMAD R162, R162, R164, RZ ;  /* 0x000000a4a2a27224 */ /* 0x002fc600078e02ff */
[----:B------:R1:W5:Y:S04]  /*2b60*/  @!P1 LDG.E.U8 R104, desc[UR10][R68.64] ;  /* 0x0000000a44689981 */ /* 0x000368000c1e1100 */
        /* <DEDUP_REMOVED lines=14> */
[----:B------:R3:W2:Y:S01]  /*2c50*/  @!P6 LDG.E.U8 R109, desc[UR10][R60.64] ;  /* 0x0000000a3c6de981 */ /* 0x0006a2000c1e1100 */
[-C--:B-1----:R-:W-:Y:S02]  /*2c60*/  IADD3 R68, P5, PT, R85, R0.reuse, RZ ;  /* 0x0000000055447210 */ /* 0x082fe40007fbe0ff */
[----:B---3--:R-:W-:Y:S02]  /*2c70*/  IADD3 R60, P6, PT, R71, R0, RZ ;  /* 0x00000000473c7210 */ /* 0x008fe40007fde0ff */
[-C--:B------:R-:W-:Y:S02]  /*2c80*/  LEA.HI.X.SX32 R69, R85, R56.reuse, 0x1, P5 ;  /* 0x0000003855457211 */ /* 0x080fe400028f0eff */
[----:B------:R-:W-:-:S02]  /*2c90*/  LEA.HI.X.SX32 R61, R71, R56, 0x1, P6 ;  /* 0x00000038473d7211 */ /* 0x000fc400030f0eff */
        /* <DEDUP_REMOVED lines=10> */
[----:B------:R1:W3:Y:S01]  /*2d40*/  @!P0 LDG.E.U8 R108, desc[UR10][R68.64] ;  /* 0x0000000a446c8981 */ /* 0x0002e2000c1e1100 */
[----:B------:R-:W-:-:S08]  /*2d50*/  LOP3.LUT R165, R2, 0x50, RZ, 0xfc, !PT ;  /* 0x0000005002a57812 */ /* 0x000fd000078efcff */
[----:B------:R4:W2:Y:S01]  /*2d60*/  @!P4 LDG.E.U8 R110, desc[UR10][R60.64] ;  /* 0x0000000a3c6ec981 */ /* 0x0008a2000c1e1100 */
[----:B-1----:R-:W-:-:S04]  /*2d70*/  IADD3 R68, P0, PT, R164, R0, RZ ;  /* 0x00000000a4447210 */ /* 0x002fc80007f1e0ff */
[----:B------:R-:W-:Y:S02]  /*2d80*/  LEA.HI.X.SX32 R69, R164, R56, 0x1, P0 ;  /* 0x00000038a4457211 */ /* 0x000fe400000f0eff */
[----:B------:R-:W1:Y:S01]  /*2d90*/  LDC R164, c[0x0][0x3a8] ;  /* 0x0000ea00ffa47b82 */ /* 0x000e620000000800 */
[----:B----4-:R-:W-:-:S04]  /*2da0*/  IADD3 R60, P4, PT, R71, R0, RZ ;  /* 0x00000000473c7210 */ /* 0x010fc80007f9e0ff */
        /* <DEDUP_REMOVED lines=10> */
[----:B------:R4:W2:Y:S01]  /*2e50*/  @!P5 LDG.E.U8 R111, desc[UR10][R68.64] ;  /* 0x0000000a446fd981 */ /* 0x0008a2000c1e1100 */
[----:B-1----:R-:W-:Y:S01]  /*2e60*/  IMAD R162, R162, R164, RZ ;  /* 0x000000a4a2a27224 */ /* 0x002fe200078e02ff */
[----:B------:R-:W-:Y:S01]  /*2e70*/  PRMT R114, RZ, 0x7610, R114 ;  /* 0x00007610ff727816 */ /* 0x000fe20000000072 */
[----:B------:R-:W1:Y:S01]  /*2e80*/  LDC R164, c[0x0][0x3a8] ;  /* 0x0000ea00ffa47b82 */ /* 0x000e620000000800 */
[----:B------:R4:W2:Y:S01]  /*2e90*/  @!P6 LDG.E.U8 R113, desc[UR10][R60.64] ;  /* 0x0000000a3c71e981 */ /* 0x0008a2000c1e1100 */
[----:B------:R-:W-:Y:S02]  /*2ea0*/  ISETP.GE.AND P1, PT, R70, UR9, PT ;  /* 0x0000000946007c0c */ /* 0x000fe4000bf26270 */
[----:B------:R-:W-:-:S02]  /*2eb0*/  LOP3.LUT R70, R2, 0x54, RZ, 0xfc, !PT ;  /* 0x0000005402467812 */ /* 0x000fc400078efcff */
[CC--:B----4-:R-:W-:Y:S02]  /*2ec0*/  IADD3 R68, P5, PT, R162.reuse, R0.reuse, RZ ;  /* 0x00000000a2447210 */ /* 0x0d0fe40007fbe0ff */
[----:B------:R-:W4:Y:S01]  /*2ed0*/  LDC R165, c[0x0][0x3a8] ;  /* 0x0000ea00ffa57b82 */ /* 0x000f220000000800 */
[C---:B------:R-:W-:Y:S02]  /*2ee0*/  IADD3 R60, P6, PT, R71.reuse, R0, RZ ;  /* 0x00000000473c7210 */ /* 0x040fe40007fde0ff */
[-C--:B------:R-:W-:Y:S02]  /*2ef0*/  LEA.HI.X.SX32 R69, R162, R56.reuse, 0x1, P5 ;  /* 0x00000038a2457211 */ /* 0x080fe400028f0eff */
[----:B------:R-:W-:Y:S02]  /*2f00*/  LEA.HI.X.SX32 R61, R71, R56, 0x1, P6 ;  /* 0x00000038473d7211 */ /* 0x000fe400030f0eff */
[----:B------:R-:W-:Y:S02]  /*2f10*/  LOP3.LUT R71, R2, 0x60, RZ, 0xfc, !PT ;  /* 0x0000006002477812 */ /* 0x000fe400078efcff */
[----:B------:R-:W-:-:S02]  /*2f20*/  ISETP.GE.AND P5, PT, R70, UR9, PT ;  /* 0x0000000946007c0c */ /* 0x000fc4000bfa6270 */
[----:B------:R-:W-:Y:S01]  /*2f30*/  LOP3.LUT R70, R2, 0x58, RZ, 0xfc, !PT ;  /* 0x0000005802467812 */ /* 0x000fe200078efcff */
[----:B0-----:R-:W-:Y:S02]  /*2f40*/  IMAD R71, R71, R156, RZ ;  /* 0x0000009c47477224 */ /* 0x001fe400078e02ff */
[----:B------:R-:W0:Y:S01]  /*2f50*/  LDC R156, c[0x0][0x3a8] ;  /* 0x0000ea00ff9c7b82 */ /* 0x000e220000000800 */
[----:B------:R-:W-:Y:S02]  /*2f60*/  ISETP.GE.AND P4, PT, R70, UR9, PT ;  /* 0x0000000946007c0c */ /* 0x000fe4000bf86270 */
[----:B------:R-:W-:Y:S02]  /*2f70*/  LOP3.LUT R162, R2, 0x54, RZ, 0xfc, !PT ;  /* 0x0000005402a27812 */ /* 0x000fe400078efcff */
[----:B------:R-:W-:-:S03]  /*2f80*/  PRMT R112, RZ, 0x7610, R112 ;  /* 0x00007610ff707816 */ /* 0x000fc60000000070 */
[----:B-1----:R-:W-:-:S03]  /*2f90*/  IMAD R162, R162, R164, RZ ;  /* 0x000000a4a2a27224 */ /* 0x002fc600078e02ff */
[----:B------:R1:W2:Y:S04]  /*2fa0*/  @!P0 LDG.E.U8 R112, desc[UR10][R68.64] ;  /* 0x0000000a44708981 */ /* 0x0002a8000c1e1100 */
[----:B------:R4:W2:Y:S01]  /*2fb0*/  @!P4 LDG.E.U8 R114, desc[UR10][R60.64] ;  /* 0x0000000a3c72c981 */ /* 0x0008a2000c1e1100 */
[CC--:B-1----:R-:W-:Y:S02]  /*2fc0*/  IADD3 R68, P0, PT, R162.reuse, R0.reuse, RZ ;  /* 0x00000000a2447210 */ /* 0x0c2fe40007f1e0ff */
[C---:B----4-:R-:W-:Y:S02]  /*2fd0*/  IADD3 R60, P4, PT, R71.reuse, R0, RZ ;  /* 0x00000000473c7210 */ /* 0x050fe40007f9e0ff */
[-C--:B------:R-:W-:Y:S02]  /*2fe0*/  LEA.HI.X.SX32 R69, R162, R56.reuse, 0x1, P0 ;  /* 0x00000038a2457211 */ /* 0x080fe400000f0eff */
[----:B------:R-:W-:-:S02]  /*2ff0*/  LEA.HI.X.SX32 R61, R71, R56, 0x1, P4 ;  /* 0x00000038473d7211 */ /* 0x000fc400020f0eff */
        /* <DEDUP_REMOVED lines=8> */
[----:B------:R1:W4:Y:S04]  /*3080*/  @!P5 LDG.E.U8 R115, desc[UR10][R68.64] ;  /* 0x0000000a4473d981 */ /* 0x000328000c1e1100 */
[----:B------:R1:W2:Y:S01]  /*3090*/  @!P6 LDG.E.U8 R117, desc[UR10][R60.64] ;  /* 0x0000000a3c75e981 */ /* 0x0002a2000c1e1100 */
[----:B------:R-:W-:Y:S02]  /*30a0*/  PRMT R116, RZ, 0x7610, R116 ;  /* 0x00007610ff747816 */ /* 0x000fe40000000074 */
[CC--:B-1----:R-:W-:Y:S02]  /*30b0*/  IADD3 R68, P5, PT, R84.reuse, R0.reuse, RZ ;  /* 0x0000000054447210 */ /* 0x0c2fe40007fbe0ff */
[----:B------:R-:W-:Y:S02]  /*30c0*/  IADD3 R60, P6, PT, R71, R0, RZ ;  /* 0x00000000473c7210 */ /* 0x000fe40007fde0ff */
[----:B------:R-:W-:-:S02]  /*30d0*/  LEA.HI.X.SX32 R69, R84, R56, 0x1, P5 ;  /* 0x0000003854457211 */ /* 0x000fc400028f0eff */
[----:B------:R-:W-:Y:S02]  /*30e0*/  LEA.HI.X.SX32 R61, R71, R56, 0x1, P6 ;  /* 0x00000038473d7211 */ /* 0x000fe400030f0eff */
[----:B------:R-:W-:Y:S01]  /*30f0*/  LOP3.LUT R71, R2, 0x70, RZ, 0xfc, !PT ;  /* 0x0000007002477812 */ /* 0x000fe200078efcff */
[----:B------:R1:W2:Y:S01]  /*3100*/  @!P3 LDG.E.U8 R116, desc[UR10][R68.64] ;  /* 0x0000000a4474b981 */ /* 0x0002a2000c1e1100 */
[----:B------:R-:W-:Y:S02]  /*3110*/  ISETP.GE.AND P5, PT, R162, UR9, PT ;  /* 0x00000009a2007c0c */ /* 0x000fe4000bfa6270 */
[C---:B------:R-:W-:Y:S02]  /*3120*/  LOP3.LUT R164, R2.reuse, 0x64, RZ, 0xfc, !PT ;  /* 0x0000006402a47812 */ /* 0x040fe400078efcff */
[----:B------:R-:W-:Y:S01]  /*3130*/  LOP3.LUT R162, R2, 0x68, RZ, 0xfc, !PT ;  /* 0x0000006802a27812 */ /* 0x000fe200078efcff */
[----:B0-----:R-:W-:Y:S02]  /*3140*/  IMAD R71, R71, R156, RZ ;  /* 0x0000009c47477224 */ /* 0x001fe400078e02ff */
[----:B------:R-:W0:Y:S01]  /*3150*/  LDC R156, c[0x0][0x3a8] ;  /* 0x0000ea00ff9c7b82 */ /* 0x000e220000000800 */
[----:B------:R-:W-:Y:S01]  /*3160*/  ISETP.GE.AND P3, PT, R162, UR9, PT ;  /* 0x00000009a2007c0c */ /* 0x000fe2000bf66270 */
[----:B------:R-:W-:Y:S01]  /*3170*/  IMAD R164, R164, R165, RZ ;  /* 0x000000a5a4a47224 */ /* 0x000fe200078e02ff */
[----:B------:R-:W-:-:S04]  /*3180*/  PRMT R118, RZ, 0x7610, R118 ;  /* 0x00007610ff767816 */ /* 0x000fc80000000076 */
[----:B-1----:R-:W-:-:S04]  /*3190*/  IADD3 R68, P4, PT, R164, R0, RZ ;  /* 0x00000000a4447210 */ /* 0x002fc80007f9e0ff */
[----:B------:R-:W-:Y:S02]  /*31a0*/  LEA.HI.X.SX32 R69, R164, R56, 0x1, P4 ;  /* 0x00000038a4457211 */ /* 0x000fe400020f0eff */
[----:B------:R-:W1:Y:S01]  /*31b0*/  LDC R164, c[0x0][0x3a8] ;  /* 0x0000ea00ffa47b82 */ /* 0x000e620000000800 */
[----:B------:R5:W2:Y:S01]  /*31c0*/  @!P3 LDG.E.U8 R118, desc[UR10][R60.64] ;  /* 0x0000000a3c76b981 */ /* 0x000aa2000c1e1100 */
[----:B------:R-:W-:Y:S02]  /*31d0*/  PRMT R119, RZ, 0x7610, R119 ;  /* 0x00007610ff777816 */ /* 0x000fe40000000077 */
[----:B------:R-:W-:-:S04]  /*31e0*/  LOP3.LUT R165, R2, 0x70, RZ, 0xfc, !PT ;  /* 0x0000007002a57812 */ /* 0x000fc800078efcff */
[----:B------:R0:W2:Y:S01]  /*31f0*/  @!P5 LDG.E.U8 R119, desc[UR10][R68.64] ;  /* 0x0000000a4477d981 */ /* 0x0000a2000c1e1100 */
[----:B-----5:R-:W-:-:S04]  /*3200*/  IADD3 R60, P3, PT, R71, R0, RZ ;  /* 0x00000000473c7210 */ /* 0x020fc80007f7e0ff */
[----:B------:R-:W-:Y:S02]  /*3210*/  LEA.HI.X.SX32 R61, R71, R56, 0x1, P3 ;  /* 0x00000038473d7211 */ /* 0x000fe400018f0eff */
[C---:B------:R-:W-:Y:S02]  /*3220*/  LOP3.LUT R71, R2.reuse, 0x78, RZ, 0xfc, !PT ;  /* 0x0000007802477812 */ /* 0x040fe400078efcff */
[----:B------:R-:W-:Y:S02]  /*3230*/  ISETP.GE.AND P5, PT, R165, UR9, PT ;  /* 0x00000009a5007c0c */ /* 0x000fe4000bfa6270 */
[----:B------:R-:W-:Y:S01]  /*3240*/  LOP3.LUT R162, R2, 0x6c, RZ, 0xfc, !PT ;  /* 0x0000006c02a27812 */ /* 0x000fe200078efcff */
[----:B0-----:R-:W-:Y:S01]  /*3250*/  IMAD R71, R71, R156, RZ ;  /* 0x0000009c47477224 */ /* 0x001fe200078e02ff */
[----:B------:R-:W-:Y:S01]  /*3260*/  PRMT R121, RZ, 0x7610, R121 ;  /* 0x00007610ff797816 */ /* 0x000fe20000000079 */
[----:B------:R-:W0:Y:S01]  /*3270*/  LDC R156, c[0x0][0x3a8] ;  /* 0x0000ea00ff9c7b82 */ /* 0x000e220000000800 */
[C---:B------:R-:W-:Y:S01]  /*3280*/  ISETP.GE.AND P4, PT, R162.reuse, UR9, PT ;  /* 0x00000009a2007c0c */ /* 0x040fe2000bf86270 */
[----:B-1----:R-:W-:Y:S01]  /*3290*/  IMAD R162, R162, R164, RZ ;  /* 0x000000a4a2a27224 */ /* 0x002fe200078e02ff */
[----:B------:R-:W-:-:S05]  /*32a0*/  LEA.HI R70, R163, 0xbc, RZ, 0x1b ;  /* 0x000000bca3467811 */ /* 0x000fca00078fd8ff */
[----:B------:R-:W1:Y:S01]  /*32b0*/  LDC R164, c[0x0][0x3a8] ;  /* 0x0000ea00ffa47b82 */ /* 0x000e620000000800 */
[----:B------:R5:W2:Y:S01]  /*32c0*/  @!P5 LDG.E.U8 R121, desc[UR10][R60.64] ;  /* 0x0000000a3c79d981 */ /* 0x000aa2000c1e1100 */
[----:B------:R-:W-:Y:S02]  /*32d0*/  ISETP.GE.AND P0, PT, R70, UR9, PT ;  /* 0x0000000946007c0c */ /* 0x000fe4000bf06270 */
[-C--:B------:R-:W-:Y:S02]  /*32e0*/  IADD3 R68, P6, PT, R162, R0.reuse, RZ ;  /* 0x00000000a2447210 */ /* 0x080fe40007fde0ff */
[----:B------:R-:W-:Y:S02]  /*32f0*/  LOP3.LUT R70, R2, 0x74, RZ, 0xfc, !PT ;  /* 0x0000007402467812 */ /* 0x000fe400078efcff */
[----:B------:R-:W-:Y:S01]  /*3300*/  PRMT R122, RZ, 0x7610, R122 ;  /* 0x00007610ff7a7816 */ /* 0x000fe2000000007a */
[----:B------:R-:W3:Y:S01]  /*3310*/  LDC R165, c[0x0][0x3a8] ;  /* 0x0000ea00ffa57b82 */ /* 0x000ee20000000800 */
[----:B-----5:R-:W-:-:S02]  /*3320*/  IADD3 R60, P5, PT, R71, R0, RZ ;  /* 0x00000000473c7210 */ /* 0x020fc40007fbe0ff */
[-C--:B------:R-:W-:Y:S02]  /*3330*/  LEA.HI.X.SX32 R69, R162, R56.reuse, 0x1, P6 ;  /* 0x00000038a2457211 */ /* 0x080fe400030f0eff */
[----:B------:R-:W-:Y:S02]  /*3340*/  LEA.HI.X.SX32 R61, R71, R56, 0x1, P5 ;  /* 0x00000038473d7211 */ /* 0x000fe400028f0eff */
[----:B------:R-:W-:Y:S02]  /*3350*/  LOP3.LUT R71, R2, 0x80, RZ, 0xfc, !PT ;  /* 0x0000008002477812 */ /* 0x000fe400078efcff */
[----:B------:R-:W-:Y:S02]  /*3360*/  ISETP.GE.AND P6, PT, R70, UR9, PT ;  /* 0x0000000946007c0c */ /* 0x000fe4000bfc6270 */
[----:B------:R-:W-:Y:S01]  /*3370*/  LOP3.LUT R70, R2, 0x78, RZ, 0xfc, !PT ;  /* 0x0000007802467812 */ /* 0x000fe200078efcff */
[----:B0-----:R-:W-:Y:S02]  /*3380*/  IMAD R71, R71, R156, RZ ;  /* 0x0000009c47477224 */ /* 0x001fe400078e02ff */
[----:B------:R-:W0:Y:S01]  /*3390*/  LDC R156, c[0x0][0x3a8] ;  /* 0x0000ea00ff9c7b82 */ /* 0x000e220000000800 */
[----:B------:R-:W-:-:S02]  /*33a0*/  ISETP.GE.AND P3, PT, R70, UR9, PT ;  /* 0x0000000946007c0c */ /* 0x000fc4000bf66270 */
[----:B------:R-:W-:Y:S02]  /*33b0*/  LOP3.LUT R162, R2, 0x74, RZ, 0xfc, !PT ;  /* 0x0000007402a27812 */ /* 0x000fe400078efcff */
[----:B------:R-:W-:-:S03]  /*33c0*/  PRMT R120, RZ, 0x7610, R120 ;  /* 0x00007610ff787816 */ /* 0x000fc60000000078 */
[----:B-1----:R-:W-:-:S03]  /*33d0*/  IMAD R162, R162, R164, RZ ;  /* 0x000000a4a2a27224 */ /* 0x002fc600078e02ff */
[----:B------:R1:W5:Y:S04]  /*33e0*/  @!P4 LDG.E.U8 R120, desc[UR10][R68.64] ;  /* 0x0000000a4478c981 */ /* 0x000368000c1e1100 */
[----:B------:R3:W2:Y:S01]  /*33f0*/  @!P3 LDG.E.U8 R122, desc[UR10][R60.64] ;  /* 0x0000000a3c7ab981 */ /* 0x0006a2000c1e1100 */
[CC--:B-1----:R-:W-:Y:S02]  /*3400*/  IADD3 R68, P4, PT, R162.reuse, R0.reuse, RZ ;  /* 0x00000000a2447210 */ /* 0x0c2fe40007f9e0ff */
[C---:B---3--:R-:W-:Y:S02]  /*3410*/  IADD3 R60, P3, PT, R71.reuse, R0, RZ ;  /* 0x00000000473c7210 */ /* 0x048fe40007f7e0ff */
        /* <DEDUP_REMOVED lines=9> */
[----:B------:R-:W-:Y:S02]  /*34b0*/  LOP3.LUT R164, R2, 0x84, RZ, 0xfc, !PT ;  /* 0x0000008402a47812 */ /* 0x000fe400078efcff */
[----:B------:R1:W3:Y:S01]  /*34c0*/  @!P6 LDG.E.U8 R123, desc[UR10][R68.64] ;  /* 0x0000000a447be981 */ /* 0x0002e2000c1e1100 */
[----:B------:R-:W-:-:S04]  /*34d0*/  PRMT R124, RZ, 0x7610, R124 ;  /* 0x00007610ff7c7816 */ /* 0x000fc8000000007c */
[----:B------:R1:W2:Y:S01]  /*34e0*/  @!P5 LDG.E.U8 R125, desc[UR10][R60.64] ;  /* 0x0000000a3c7dd981 */ /* 0x0002a2000c1e1100 */
[----:B------:R-:W-:Y:S02]  /*34f0*/  LOP3.LUT R162, R2, 0x84, RZ, 0xfc, !PT ;  /* 0x0000008402a27812 */ /* 0x000fe400078efcff */
[-C--:B-1----:R-:W-:Y:S01]  /*3500*/  IADD3 R68, P6, PT, R83, R0.reuse, RZ ;  /* 0x0000000053447210 */ /* 0x082fe20007fde0ff */
[----:B------:R-:W-:Y:S01]  /*3510*/  IMAD R164, R164, R165, RZ ;  /* 0x000000a5a4a47224 */ /* 0x000fe200078e02ff */
[----:B------:R-:W-:Y:S02]  /*3520*/  IADD3 R60, P5, PT, R71, R0, RZ ;  /* 0x00000000473c7210 */ /* 0x000fe40007fbe0ff */
[-C--:B------:R-:W-:Y:S02]  /*3530*/  LEA.HI.X.SX32 R69, R83, R56.reuse, 0x1, P6 ;  /* 0x0000003853457211 */ /* 0x080fe400030f0eff */
[----:B------:R-:W-:Y:S02]  /*3540*/  LEA.HI.X.SX32 R61, R71, R56, 0x1, P5 ;  /* 0x00000038473d7211 */ /* 0x000fe400028f0eff */
[----:B------:R-:W-:Y:S01]  /*3550*/  LOP3.LUT R71, R2, 0x90, RZ, 0xfc, !PT ;  /* 0x0000009002477812 */ /* 0x000fe200078efcff */
[----:B------:R1:W2:Y:S01]  /*3560*/  @!P2 LDG.E.U8 R124, desc[UR10][R68.64] ;  /* 0x0000000a447ca981 */ /* 0x0002a2000c1e1100 */
[----:B------:R-:W-:-:S02]  /*3570*/  ISETP.GE.AND P6, PT, R162, UR9, PT ;  /* 0x00000009a2007c0c */ /* 0x000fc4000bfc6270 */
[----:B------:R-:W-:Y:S01]  /*3580*/  LOP3.LUT R162, R2, 0x88, RZ, 0xfc, !PT ;  /* 0x0000008802a27812 */ /* 0x000fe200078efcff */
[----:B0-----:R-:W-:Y:S02]  /*3590*/  IMAD R71, R71, R156, RZ ;  /* 0x0000009c47477224 */ /* 0x001fe400078e02ff */
[----:B------:R-:W0:Y:S01]  /*35a0*/  LDC R156, c[0x0][0x3a8] ;  /* 0x0000ea00ff9c7b82 */ /* 0x000e220000000800 */
[----:B------:R-:W-:Y:S02]  /*35b0*/  ISETP.GE.AND P2, PT, R162, UR9, PT ;  /* 0x00000009a2007c0c */ /* 0x000fe4000bf46270 */
[----:B-1----:R-:W-:-:S04]  /*35c0*/  IADD3 R68, P3, PT, R164, R0, RZ ;  /* 0x00000000a4447210 */ /* 0x002fc80007f7e0ff */
[----:B------:R-:W-:Y:S02]  /*35d0*/  LEA.HI.X.SX32 R69, R164, R56, 0x1, P3 ;  /* 0x00000038a4457211 */ /* 0x000fe400018f0eff */
[----:B------:R-:W1:Y:S01]  /*35e0*/  LDC R164, c[0x0][0x3a8] ;  /* 0x0000ea00ffa47b82 */ /* 0x000e620000000800 */
[----:B------:R-:W-:-:S06]  /*35f0*/  PRMT R126, RZ, 0x7610, R126 ;  /* 0x00007610ff7e7816 */ /* 0x000fcc000000007e */
[----:B------:R0:W2:Y:S01]  /*3600*/  @!P2 LDG.E.U8 R126, desc[UR10][R60.64] ;  /* 0x0000000a3c7ea981 */ /* 0x0000a2000c1e1100 */
[C---:B------:R-:W-:Y:S02]  /*3610*/  LOP3.LUT R162, R2.reuse, 0x8c, RZ, 0xfc, !PT ;  /* 0x0000008c02a27812 */ /* 0x040fe400078efcff */
[----:B------:R-:W-:Y:S02]  /*3620*/  LOP3.LUT R165, R2, 0x90, RZ, 0xfc, !PT ;  /* 0x0000009002a57812 */ /* 0x000fe400078efcff */
[----:B0-----:R-:W-:-:S04]  /*3630*/  IADD3 R60, P2, PT, R71, R0, RZ ;  /* 0x00000000473c7210 */ /* 0x001fc80007f5e0ff */
[----:B------:R-:W-:Y:S02]  /*3640*/  LEA.HI.X.SX32 R61, R71, R56, 0x1, P2 ;  /* 0x00000038473d7211 */ /* 0x000fe400010f0eff */
[----:B------:R-:W-:Y:S02]  /*3650*/  LOP3.LUT R71, R2, 0x98, RZ, 0xfc, !PT ;  /* 0x0000009802477812 */ /* 0x000fe400078efcff */
[C---:B------:R-:W-:Y:S01]  /*3660*/  ISETP.GE.AND P3, PT, R162.reuse, UR9, PT ;  /* 0x00000009a2007c0c */ /* 0x040fe2000bf66270 */
[----:B-1----:R-:W-:Y:S01]  /*3670*/  IMAD R162, R162, R164, RZ ;  /* 0x000000a4a2a27224 */ /* 0x002fe200078e02ff */
[----:B------:R-:W-:Y:S01]  /*3680*/  ISETP.GE.AND P5, PT, R165, UR9, PT ;  /* 0x00000009a5007c0c */ /* 0x000fe2000bfa6270 */
[----:B------:R-:W-:Y:S01]  /*3690*/  IMAD R71, R71, R156, RZ ;  /* 0x0000009c47477224 */ /* 0x000fe200078e02ff */
[----:B------:R-:W0:Y:S01]  /*36a0*/  LDC R164, c[0x0][0x3a8] ;  /* 0x0000ea00ffa47b82 */ /* 0x000e220000000800 */
[----:B------:R-:W-:-:S07]  /*36b0*/  PRMT R129, RZ, 0x7610, R129 ;  /* 0x00007610ff817816 */ /* 0x000fce0000000081 */
[----:B------:R-:W1:Y:S01]  /*36c0*/  LDC R156, c[0x0][0x3a8] ;  /* 0x0000ea00ff9c7b82 */ /* 0x000e620000000800 */
[----:B------:R-:W-:Y:S02]  /*36d0*/  PRMT R127, RZ, 0x7610, R127 ;  /* 0x00007610ff7f7816 */ /* 0x000fe4000000007f */
[----:B------:R-:W-:Y:S01]  /*36e0*/  LOP3.LUT R70, R2, 0xc8, RZ, 0xfc, !PT ;  /* 0x000000c802467812 */ /* 0x000fe200078efcff */
[----:B------:R4:W2:Y:S03]  /*36f0*/  @!P5 LDG.E.U8 R129, desc[UR10][R60.64] ;  /* 0x0000000a3c81d981 */ /* 0x0008a6000c1e1100 */
[----:B------:R-:W-:Y:S01]  /*3700*/  ISETP.GE.AND P4, PT, R70, UR9, PT ;  /* 0x0000000946007c0c */ /* 0x000fe2000bf86270 */
[----:B------:R4:W2:Y:S01]  /*3710*/  @!P6 LDG.E.U8 R127, desc[UR10][R68.64] ;  /* 0x0000000a447fe981 */ /* 0x0008a2000c1e1100 */
[----:B------:R-:W-:Y:S02]  /*3720*/  LOP3.LUT R70, R2, 0x94, RZ, 0xfc, !PT ;  /* 0x0000009402467812 */ /* 0x000fe400078efcff */
[----:B----4-:R-:W-:-:S02]  /*3730*/  IADD3 R60, P5, PT, R71, R0, RZ ;  /* 0x00000000473c7210 */ /* 0x010fc40007fbe0ff */
[C---:B------:R-:W-:Y:S02]  /*3740*/  IADD3 R68, P6, PT, R162.reuse, R0, RZ ;  /* 0x00000000a2447210 */ /* 0x040fe40007fde0ff */
[-C--:B------:R-:W-:Y:S02]  /*3750*/  LEA.HI.X.SX32 R61, R71, R56.reuse, 0x1, P5 ;  /* 0x00000038473d7211 */ /* 0x080fe400028f0eff */
[----:B------:R-:W-:Y:S02]  /*3760*/  LEA.HI.X.SX32 R69, R162, R56, 0x1, P6 ;  /* 0x00000038a2457211 */ /* 0x000fe400030f0eff */
[----:B------:R-:W-:Y:S02]  /*3770*/  LOP3.LUT R71, R2, 0xa0, RZ, 0xfc, !PT ;  /* 0x000000a002477812 */ /* 0x000fe400078efcff */
[----:B------:R-:W-:Y:S02]  /*3780*/  ISETP.GE.AND P6, PT, R70, UR9, PT ;  /* 0x0000000946007c0c */ /* 0x000fe4000bfc6270 */
[----:B------:R-:W-:-:S02]  /*3790*/  LOP3.LUT R70, R2, 0x98, RZ, 0xfc, !PT ;  /* 0x0000009802467812 */ /* 0x000fc400078efcff */
[----:B------:R-:W-:Y:S01]  /*37a0*/  LOP3.LUT R162, R2, 0x94, RZ, 0xfc, !PT ;  /* 0x0000009402a27812 */ /* 0x000fe200078efcff */
[----:B-1----:R-:W-:Y:S01]  /*37b0*/  IMAD R71, R71, R156, RZ ;  /* 0x0000009c47477224 */ /* 0x002fe200078e02ff */
[----:B------:R-:W-:Y:S01]  /*37c0*/  PRMT R128, RZ, 0x7610, R128 ;  /* 0x00007610ff807816 */ /* 0x000fe20000000080 */
[----:B------:R-:W1:Y:S01]  /*37d0*/  LDC R156, c[0x0][0x3a8] ;  /* 0x0000ea00ff9c7b82 */ /* 0x000e620000000800 */
[----:B------:R-:W-:Y:S01]  /*37e0*/  ISETP.GE.AND P2, PT, R70, UR9, PT ;  /* 0x0000000946007c0c */ /* 0x000fe2000bf46270 */
[----:B0-----:R-:W-:Y:S01]  /*37f0*/  IMAD R162, R162, R164, RZ ;  /* 0x000000a4a2a27224 */ /* 0x001fe200078e02ff */
[----:B------:R-:W-:Y:S02]  /*3800*/  PRMT R130, RZ, 0x7610, R130 ;  /* 0x00007610ff827816 */ /* 0x000fe40000000082 */
[----:B------:R0:W4:Y:S01]  /*3810*/  @!P3 LDG.E.U8 R128, desc[UR10][R68.64] ;  /* 0x0000000a4480b981 */ /* 0x000122000c1e1100 */
[----:B------:R-:W-:Y:S02]  /*3820*/  PRMT R131, RZ, 0x7610, R131 ;  /* 0x00007610ff837816 */ /* 0x000fe40000000083 */
[----:B------:R-:W-:Y:S01]  /*3830*/  PRMT R133, RZ, 0x7610, R133 ;  /* 0x00007610ff857816 */ /* 0x000fe20000000085 */
[----:B------:R-:W1:Y:S05]  /*3840*/  LDC R164, c[0x0][0x3a8] ;  /* 0x0000ea00ffa47b82 */ /* 0x000e6a0000000800 */
[----:B------:R0:W2:Y:S02]  /*3850*/  @!P2 LDG.E.U8 R130, desc[UR10][R60.64] ;  /* 0x0000000a3c82a981 */ /* 0x0000a4000c1e1100 */
[----:B0-----:R-:W-:-:S04]  /*3860*/  IADD3 R68, P3, PT, R162, R0, RZ ;  /* 0x00000000a2447210 */ /* 0x001fc80007f7e0ff */
[----:B------:R-:W-:Y:S02]  /*3870*/  LEA.HI.X.SX32 R69, R162, R56, 0x1, P3 ;  /* 0x00000038a2457211 */ /* 0x000fe400018f0eff */
[----:B------:R-:W-:Y:S02]  /*3880*/  LOP3.LUT R162, R2, 0xa0, RZ, 0xfc, !PT ;  /* 0x000000a002a27812 */ /* 0x000fe400078efcff */
[C---:B------:R-:W-:Y:S01]  /*3890*/  IADD3 RZ, P2, PT, R71.reuse, R0, RZ ;  /* 0x0000000047ff7210 */ /* 0x040fe20007f5e0ff */
[C---:B------:R-:W-:Y:S01]  /*38a0*/  IMAD.IADD R60, R71.reuse, 0x1, R0 ;  /* 0x00000001473c7824 */ /* 0x040fe200078e0200 */
[----:B------:R-:W-:Y:S01]  /*38b0*/  ISETP.GE.AND P5, PT, R162, UR9, PT ;  /* 0x00000009a2007c0c */ /* 0x000fe2000bfa6270 */
[----:B------:R0:W2:Y:S01]  /*38c0*/  @!P6 LDG.E.U8 R131, desc[UR10][R68.64] ;  /* 0x0000000a4483e981 */ /* 0x0000a2000c1e1100 */
[----:B------:R-:W-:Y:S02]  /*38d0*/  LEA.HI.X.SX32 R61, R71, R56, 0x1, P2 ;  /* 0x00000038473d7211 */ /* 0x000fe400010f0eff */
[----:B------:R-:W-:-:S02]  /*38e0*/  LOP3.LUT R71, R2, 0xa8, RZ, 0xfc, !PT ;  /* 0x000000a802477812 */ /* 0x000fc400078efcff */
[----:B------:R-:W-:-:S03]  /*38f0*/  PRMT R132, RZ, 0x7610, R132 ;  /* 0x00007610ff847816 */ /* 0x000fc60000000084 */
[----:B-1----:R-:W-:Y:S01]  /*3900*/  IMAD R71, R71, R156, RZ ;  /* 0x0000009c47477224 */ /* 0x002fe200078e02ff */
[C---:B0-----:R-:W-:Y:S01]  /*3910*/  IADD3 R68, P6, PT, R82.reuse, R0, RZ ;  /* 0x0000000052447210 */ /* 0x041fe20007fde0ff */
[----:B------:R-:W0:Y:S02]  /*3920*/  LDC R156, c[0x0][0x3a8] ;  /* 0x0000ea00ff9c7b82 */ /* 0x000e240000000800 */
[----:B------:R-:W2:Y:S01]  /*3930*/  @!P5 LDG.E.U8 R133, desc[UR10][R60.64] ;  /* 0x0000000a3c85d981 */ /* 0x000ea2000c1e1100 */
[----:B------:R-:W-:Y:S02]  /*3940*/  LEA.HI.X.SX32 R69, R82, R56, 0x1, P6 ;  /* 0x0000003852457211 */ /* 0x000fe400030f0eff */
[----:B------:R-:W-:-:S03]  /*3950*/  IADD3 RZ, P5, PT, R71, R0, RZ ;  /* 0x0000000047ff7210 */ /* 0x000fc60007fbe0ff */
[----:B------:R1:W2:Y:S02]  /*3960*/  @!P1 LDG.E.U8 R132, desc[UR10][R68.64] ;  /* 0x0000000a44849981 */ /* 0x0002a4000c1e1100 */
[C---:B-1----:R-:W-:Y:S01]  /*3970*/  IMAD.IADD R68, R71.reuse, 0x1, R0 ;  /* 0x0000000147447824 */ /* 0x042fe200078e0200 */
[----:B------:R-:W-:Y:S02]  /*3980*/  LEA.HI.X.SX32 R69, R71, R56, 0x1, P5 ;  /* 0x0000003847457211 */ /* 0x000fe400028f0eff */
[----:B------:R-:W1:Y:S01]  /*3990*/  LDC R71, c[0x0][0x3a8] ;  /* 0x0000ea00ff477b82 */ /* 0x000e620000000800 */
[----:B------:R-:W-:-:S04]  /*39a0*/  LOP3.LUT R162, R2, 0xa4, RZ, 0xfc, !PT ;  /* 0x000000a402a27812 */ /* 0x000fc800078efcff */
[C---:B------:R-:W-:Y:S01]  /*39b0*/  ISETP.GE.AND P6, PT, R162.reuse, UR9, PT ;  /* 0x00000009a2007c0c */ /* 0x040fe2000bfc6270 */
[----:B------:R-:W-:Y:S01]  /*39c0*/  IMAD R162, R162, R164, RZ ;  /* 0x000000a4a2a27224 */ /* 0x000fe200078e02ff */
[----:B------:R-:W-:-:S04]  /*39d0*/  PRMT R135, RZ, 0x7610, R135 ;  /* 0x00007610ff877816 */ /* 0x000fc80000000087 */
[C---:B------:R-:W-:Y:S01]  /*39e0*/  IADD3 RZ, P2, PT, R162.reuse, R0, RZ ;  /* 0x00000000a2ff7210 */ /* 0x040fe20007f5e0ff */
[----:B------:R-:W-:-:S03]  /*39f0*/  IMAD.IADD R60, R162, 0x1, R0 ;  /* 0x00000001a23c7824 */ /* 0x000fc600078e0200 */
[----:B------:R-:W-:-:S05]  /*3a00*/  LEA.HI.X.SX32 R61, R162, R56, 0x1, P2 ;  /* 0x00000038a23d7211 */ /* 0x000fca00010f0eff */
[----:B------:R0:W2:Y:S01]  /*3a10*/  @!P6 LDG.E.U8 R135, desc[UR10][R60.64] ;  /* 0x0000000a3c87e981 */ /* 0x0000a2000c1e1100 */
[----:B-1----:R-:W-:-:S05]  /*3a20*/  IMAD R71, R248, R71, RZ ;  /* 0x00000047f8477224 */ /* 0x002fca00078e02ff */
[C---:B------:R-:W-:Y:S01]  /*3a30*/  IADD3 RZ, P2, PT, R71.reuse, R0, RZ ;  /* 0x0000000047ff7210 */ /* 0x040fe20007f5e0ff */
[----:B0-----:R-:W-:-:S03]  /*3a40*/  IMAD.IADD R60, R71, 0x1, R0 ;  /* 0x00000001473c7824 */ /* 0x001fc600078e0200 */
[----:B------:R-:W-:Y:S02]  /*3a50*/  LEA.HI.X.SX32 R61, R71, R56, 0x1, P2 ;  /* 0x00000038473d7211 */ /* 0x000fe400010f0eff */
[----:B------:R-:W0:Y:S01]  /*3a60*/  LDC R71, c[0x0][0x3a8] ;  /* 0x0000ea00ff477b82 */ /* 0x000e220000000800 */
[----:B------:R-:W-:-:S04]  /*3a70*/  LOP3.LUT R165, R2, 0xa8, RZ, 0xfc, !PT ;  /* 0x000000a802a57812 */ /* 0x000fc800078efcff */
[----:B------:R-:W-:Y:S01]  /*3a80*/  ISETP.GE.AND P1, PT, R165, UR9, PT ;  /* 0x00000009a5007c0c */ /* 0x000fe2000bf26270 */
[----:B------:R-:W-:Y:S01]  /*3a90*/  IMAD R156, R247, R156, RZ ;  /* 0x0000009cf79c7224 */ /* 0x000fe200078e02ff */
[----:B------:R-:W-:Y:S02]  /*3aa0*/  ISETP.GE.AND P5, PT, R248, UR9, PT ;  /* 0x00000009f8007c0c */ /* 0x000fe4000bfa6270 */
[----:B------:R-:W-:Y:S02]  /*3ab0*/  PRMT R134, RZ, 0x7610, R134 ;  /* 0x00007610ff867816 */ /* 0x000fe40000000086 */
[----:B------:R-:W-:Y:S02]  /*3ac0*/  IADD3 RZ, P6, PT, R156, R0, RZ ;  /* 0x000000009cff7210 */ /* 0x000fe40007fde0ff */
[----:B------:R-:W-:-:S05]  /*3ad0*/  PRMT R136, RZ, 0x7610, R136 ;  /* 0x00007610ff887816 */ /* 0x000fca0000000088 */
[----:B------:R1:W2:Y:S04]  /*3ae0*/  @!P1 LDG.E.U8 R134, desc[UR10][R68.64] ;  /* 0x0000000a44869981 */ /* 0x0002a8000c1e1100 */
[----:B------:R0:W2:Y:S02]  /*3af0*/  @!P5 LDG.E.U8 R136, desc[UR10][R60.64] ;  /* 0x0000000a3c88d981 */ /* 0x0000a4000c1e1100 */
[----:B0-----:R-:W-:Y:S01]  /*3b00*/  IMAD R71, R243, R71, RZ ;  /* 0x00000047f3477224 */ /* 0x001fe200078e02ff */
[----:B-1----:R-:W-:-:S04]  /*3b10*/  LEA.HI.X.SX32 R69, R156, R56, 0x1, P6 ;  /* 0x000000389c457211 */ /* 0x002fc800030f0eff */
[C---:B------:R-:W-:Y:S01]  /*3b20*/  IADD3 RZ, P6, PT, R71.reuse, R0, RZ ;  /* 0x0000000047ff7210 */ /* 0x040fe20007fde0ff */
[----:B------:R-:W-:-:S03]  /*3b30*/  IMAD.IADD R60, R71, 0x1, R0 ;  /* 0x00000001473c7824 */ /* 0x000fc600078e0200 */
[----:B------:R-:W-:Y:S02]  /*3b40*/  LEA.HI.X.SX32 R61, R71, R56, 0x1, P6 ;  /* 0x00000038473d7211 */ /* 0x000fe400030f0eff */
[----:B------:R-:W0:Y:S01]  /*3b50*/  LDC R71, c[0x0][0x3a8] ;  /* 0x0000ea00ff477b82 */ /* 0x000e220000000800 */
[----:B------:R-:W-:Y:S02]  /*3b60*/  ISETP.GE.AND P2, PT, R243, UR9, PT ;  /* 0x00000009f3007c0c */ /* 0x000fe4000bf46270 */
[----:B------:R-:W-:Y:S01]  /*3b70*/  PRMT R138, RZ, 0x7610, R138 ;  /* 0x00007610ff8a7816 */ /* 0x000fe2000000008a */
[----:B------:R-:W-:Y:S01]  /*3b80*/  IMAD.IADD R68, R156, 0x1, R0 ;  /* 0x000000019c447824 */ /* 0x000fe200078e0200 */
[----:B------:R-:W-:-:S03]  /*3b90*/  ISETP.GE.AND P1, PT, R247, UR9, PT ;  /* 0x00000009f7007c0c */ /* 0x000fc6000bf26270 */
[----:B------:R-:W1:Y:S01]  /*3ba0*/  LDC R156, c[0x0][0x3a8] ;  /* 0x0000ea00ff9c7b82 */ /* 0x000e620000000800 */
[----:B------:R-:W-:-:S05]  /*3bb0*/  PRMT R137, RZ, 0x7610, R137 ;  /* 0x00007610ff897816 */ /* 0x000fca0000000089 */
[----:B------:R0:W2:Y:S04]  /*3bc0*/  @!P2 LDG.E.U8 R138, desc[UR10][R60.64] ;  /* 0x0000000a3c8aa981 */ /* 0x0000a8000c1e1100 */
[----:B------:R0:W2:Y:S02]  /*3bd0*/  @!P1 LDG.E.U8 R137, desc[UR10][R68.64] ;  /* 0x0000000a44899981 */ /* 0x0000a4000c1e1100 */
[----:B0-----:R-:W-:-:S05]  /*3be0*/  IMAD R71, R242, R71, RZ ;  /* 0x00000047f2477224 */ /* 0x001fca00078e02ff */
[C---:B------:R-:W-:Y:S01]  /*3bf0*/  IADD3 RZ, P6, PT, R71.reuse, R0, RZ ;  /* 0x0000000047ff7210 */ /* 0x040fe20007fde0ff */
[----:B------:R-:W-:-:S03]  /*3c00*/  IMAD.IADD R60, R71, 0x1, R0 ;  /* 0x00000001473c7824 */ /* 0x000fc600078e0200 */
[----:B------:R-:W-:Y:S02]  /*3c10*/  LEA.HI.X.SX32 R61, R71, R56, 0x1, P6 ;  /* 0x00000038473d7211 */ /* 0x000fe400030f0eff */
[----:B------:R-:W0:Y:S01]  /*3c20*/  LDC R71, c[0x0][0x3a8] ;  /* 0x0000ea00ff477b82 */ /* 0x000e220000000800 */
[----:B------:R-:W-:Y:S02]  /*3c30*/  ISETP.GE.AND P1, PT, R242, UR9, PT ;  /* 0x00000009f2007c0c */ /* 0x000fe4000bf26270 */
[----:B------:R-:W-:Y:S01]  /*3c40*/  PRMT R145, RZ, 0x7610, R145 ;  /* 0x00007610ff917816 */ /* 0x000fe20000000091 */
[----:B-1----:R-:W-:Y:S01]  /*3c50*/  IMAD R156, R241, R156, RZ ;  /* 0x0000009cf19c7224 */ /* 0x002fe200078e02ff */
[C---:B------:R-:W-:Y:S02]  /*3c60*/  IADD3 RZ, P6, PT, R81.reuse, R0, RZ ;  /* 0x0000000051ff7210 */ /* 0x040fe40007fde0ff */
[----:B------:R-:W-:Y:S02]  /*3c70*/  LOP3.LUT R70, R2, 0xcc, RZ, 0xfc, !PT ;  /* 0x000000cc02467812 */ /* 0x000fe400078efcff */
[----:B------:R-:W-:-:S02]  /*3c80*/  LEA.HI.X.SX32 R69, R81, R56, 0x1, P6 ;  /* 0x0000003851457211 */ /* 0x000fc400030f0eff */
[----:B------:R-:W-:-:S03]  /*3c90*/  IADD3 RZ, P6, PT, R156, R0, RZ ;  /* 0x000000009cff7210 */ /* 0x000fc60007fde0ff */
[----:B------:R1:W3:Y:S01]  /*3ca0*/  @!P1 LDG.E.U8 R145, desc[UR10][R60.64] ;  /* 0x0000000a3c919981 */ /* 0x0002e2000c1e1100 */
[----:B------:R-:W-:Y:S01]  /*3cb0*/  ISETP.GE.AND P1, PT, R241, UR9, PT ;  /* 0x00000009f1007c0c */ /* 0x000fe2000bf26270 */
[----:B------:R-:W-:Y:S01]  /*3cc0*/  IMAD.IADD R68, R81, 0x1, R0 ;  /* 0x0000000151447824 */ /* 0x000fe200078e0200 */
[----:B------:R-:W-:Y:S02]  /*3cd0*/  PRMT R146, RZ, 0x7610, R146 ;  /* 0x00007610ff927816 */ /* 0x000fe40000000092 */
[----:B------:R-:W-:Y:S02]  /*3ce0*/  ISETP.GE.AND P3, PT, R70, UR9, PT ;  /* 0x0000000946007c0c */ /* 0x000fe4000bf66270 */
[----:B------:R-:W-:Y:S02]  /*3cf0*/  LOP3.LUT R70, R2, 0xd0, RZ, 0xfc, !PT ;  /* 0x000000d002467812 */ /* 0x000fe400078efcff */
[----:B------:R0:W3:Y:S02]  /*3d00*/  @!P0 LDG.E.U8 R146, desc[UR10][R68.64] ;  /* 0x0000000a44928981 */ /* 0x0000e4000c1e1100 */
[----:B0-----:R-:W-:Y:S01]  /*3d10*/  IMAD R71, R153, R71, RZ ;  /* 0x0000004799477224 */ /* 0x001fe200078e02ff */
[C---:B-1----:R-:W-:Y:S01]  /*3d20*/  LEA.HI.X.SX32 R61, R156.reuse, R56, 0x1, P6 ;  /* 0x000000389c3d7211 */ /* 0x042fe200030f0eff */
[----:B------:R-:W-:Y:S01]  /*3d30*/  IMAD.IADD R60, R156, 0x1, R0 ;  /* 0x000000019c3c7824 */ /* 0x000fe200078e0200 */
[----:B------:R-:W-:-:S02]  /*3d40*/  ISETP.GE.AND P5, PT, R70, UR9, PT ;  /* 0x0000000946007c0c */ /* 0x000fc4000bfa6270 */
[----:B------:R-:W-:Y:S02]  /*3d50*/  IADD3 RZ, P6, PT, R71, R0, RZ ;  /* 0x0000000047ff7210 */ /* 0x000fe40007fde0ff */
[----:B------:R-:W-:Y:S02]  /*3d60*/  PRMT R148, RZ, 0x7610, R148 ;  /* 0x00007610ff947816 */ /* 0x000fe40000000094 */
[----:B------:R-:W-:Y:S02]  /*3d70*/  LOP3.LUT R70, R2, 0xd4, RZ, 0xfc, !PT ;  /* 0x000000d402467812 */ /* 0x000fe400078efcff */
[----:B------:R-:W-:Y:S02]  /*3d80*/  ISETP.GE.AND P0, PT, R153, UR9, PT ;  /* 0x0000000999007c0c */ /* 0x000fe4000bf06270 */
[----:B------:R-:W-:Y:S01]  /*3d90*/  LEA.HI.X.SX32 R69, R71, R56, 0x1, P6 ;  /* 0x0000003847457211 */ /* 0x000fe200030f0eff */
[----:B------:R0:W3:Y:S01]  /*3da0*/  @!P1 LDG.E.U8 R148, desc[UR10][R60.64] ;  /* 0x0000000a3c949981 */ /* 0x0000e2000c1e1100 */
[----:B------:R-:W-:-:S02]  /*3db0*/  IADD3 RZ, P6, PT, R98, R0, RZ ;  /* 0x0000000062ff7210 */ /* 0x000fc40007fde0ff */
[----:B------:R-:W-:Y:S02]  /*3dc0*/  ISETP.GE.AND P2, PT, R70, UR9, PT ;  /* 0x0000000946007c0c */ /* 0x000fe4000bf46270 */
[----:B------:R-:W-:Y:S02]  /*3dd0*/  LOP3.LUT R70, R2, 0xd8, RZ, 0xfc, !PT ;  /* 0x000000d802467812 */ /* 0x000fe400078efcff */
[----:B------:R-:W-:Y:S01]  /*3de0*/  PRMT R149, RZ, 0x7610, R149 ;  /* 0x00007610ff957816 */ /* 0x000fe20000000095 */
[--C-:B------:R-:W-:Y:S01]  /*3df0*/  IMAD.IADD R68, R71, 0x1, R0.reuse ;  /* 0x0000000147447824 */ /* 0x100fe200078e0200 */
[----:B------:R-:W-:Y:S01]  /*3e00*/  PRMT R147, RZ, 0x7610, R147 ;  /* 0x00007610ff937816 */ /* 0x000fe20000000093 */
[C---:B0-----:R-:W-:Y:S01]  /*3e10*/  IMAD.IADD R60, R98.reuse, 0x1, R0 ;  /* 0x00000001623c7824 */ /* 0x041fe200078e0200 */
[----:B------:R-:W-:Y:S02]  /*3e20*/  LEA.HI.X.SX32 R61, R98, R56, 0x1, P6 ;  /* 0x00000038623d7211 */ /* 0x000fe400030f0eff */
[----:B------:R-:W-:-:S02]  /*3e30*/  IADD3 RZ, P6, PT, R96, R0, RZ ;  /* 0x0000000060ff7210 */ /* 0x000fc40007fde0ff */
[----:B------:R-:W-:Y:S01]  /*3e40*/  ISETP.GE.AND P1, PT, R70, UR9, PT ;  /* 0x0000000946007c0c */ /* 0x000fe2000bf26270 */
[----:B------:R0:W4:Y:S01]  /*3e50*/  @!P4 LDG.E.U8 R149, desc[UR10][R60.64] ;  /* 0x0000000a3c95c981 */ /* 0x000122000c1e1100 */
[----:B------:R-:W-:-:S03]  /*3e60*/  LEA.HI R70, R163, 0xdc, RZ, 0x1b ;  /* 0x000000dca3467811 */ /* 0x000fc600078fd8ff */
[----:B------:R1:W4:Y:S01]  /*3e70*/  @!P0 LDG.E.U8 R147, desc[UR10][R68.64] ;  /* 0x0000000a44938981 */ /* 0x000322000c1e1100 */
[----:B------:R-:W-:Y:S02]  /*3e80*/  ISETP.GE.AND P0, PT, R70, UR9, PT ;  /* 0x0000000946007c0c */ /* 0x000fe4000bf06270 */
[----:B------:R-:W-:Y:S02]  /*3e90*/  LOP3.LUT R70, R2, 0xe0, RZ, 0xfc, !PT ;  /* 0x000000e002467812 */ /* 0x000fe400078efcff */
[C---:B0-----:R-:W-:Y:S02]  /*3ea0*/  LEA.HI.X.SX32 R61, R96.reuse, R56, 0x1, P6 ;  /* 0x00000038603d7211 */ /* 0x041fe400030f0eff */
[C---:B------:R-:W-:Y:S02]  /*3eb0*/  IADD3 RZ, P6, PT, R95.reuse, R0, RZ ;  /* 0x000000005fff7210 */ /* 0x040fe40007fde0ff */
[----:B------:R-:W-:Y:S01]  /*3ec0*/  PRMT R150, RZ, 0x7610, R150 ;  /* 0x00007610ff967816 */ /* 0x000fe20000000096 */
[C-C-:B-1----:R-:W-:Y:S01]  /*3ed0*/  IMAD.IADD R68, R95.reuse, 0x1, R0.reuse ;  /* 0x000000015f447824 */ /* 0x142fe200078e0200 */
[----:B------:R-:W-:Y:S01]  /*3ee0*/  LEA.HI.X.SX32 R69, R95, R56, 0x1, P6 ;  /* 0x000000385f457211 */ /* 0x000fe200030f0eff */
[----:B------:R-:W-:Y:S01]  /*3ef0*/  IMAD.IADD R60, R96, 0x1, R0 ;  /* 0x00000001603c7824 */ /* 0x000fe200078e0200 */
[----:B------:R-:W-:-:S02]  /*3f00*/  PRMT R151, RZ, 0x7610, R151 ;  /* 0x00007610ff977816 */ /* 0x000fc40000000097 */
[----:B------:R-:W-:Y:S01]  /*3f10*/  ISETP.GE.AND P4, PT, R70, UR9, PT ;  /* 0x0000000946007c0c */ /* 0x000fe2000bf86270 */
[----:B------:R0:W4:Y:S01]  /*3f20*/  @!P2 LDG.E.U8 R150, desc[UR10][R68.64] ;  /* 0x0000000a4496a981 */ /* 0x000122000c1e1100 */
[----:B------:R-:W-:Y:S02]  /*3f30*/  LOP3.LUT R70, R2, 0xe4, RZ, 0xfc, !PT ;  /* 0x000000e402467812 */ /* 0x000fe400078efcff */
[CC--:B------:R-:W-:Y:S01]  /*3f40*/  IADD3 RZ, P2, PT, R93.reuse, R0.reuse, RZ ;  /* 0x000000005dff7210 */ /* 0x0c0fe20007f5e0ff */
[----:B------:R1:W4:Y:S01]  /*3f50*/  @!P5 LDG.E.U8 R151, desc[UR10][R60.64] ;  /* 0x0000000a3c97d981 */ /* 0x000322000c1e1100 */
[----:B------:R-:W-:Y:S02]  /*3f60*/  IADD3 RZ, P6, PT, R94, R0, RZ ;  /* 0x000000005eff7210 */ /* 0x000fe40007fde0ff */
[----:B------:R-:W-:Y:S02]  /*3f70*/  ISETP.GE.AND P5, PT, R70, UR9, PT ;  /* 0x0000000946007c0c */ /* 0x000fe4000bfa6270 */
[----:B------:R-:W-:Y:S01]  /*3f80*/  LOP3.LUT R70, R2, 0xf0, RZ, 0xfc, !PT ;  /* 0x000000f002467812 */ /* 0x000fe200078efcff */
[----:B0-----:R-:W-:Y:S01]  /*3f90*/  IMAD.IADD R68, R93, 0x1, R0 ;  /* 0x000000015d447824 */ /* 0x001fe200078e0200 */
[----:B------:R-:W-:-:S02]  /*3fa0*/  PRMT R152, RZ, 0x7610, R152 ;  /* 0x00007610ff987816 */ /* 0x000fc40000000098 */
[-C--:B------:R-:W-:Y:S02]  /*3fb0*/  LEA.HI.X.SX32 R69, R93, R56.reuse, 0x1, P2 ;  /* 0x000000385d457211 */ /* 0x080fe400010f0eff */
[----:B-1----:R-:W-:Y:S02]  /*3fc0*/  LEA.HI.X.SX32 R61, R94, R56, 0x1, P6 ;  /* 0x000000385e3d7211 */ /* 0x002fe400030f0eff */
[-C--:B------:R-:W-:Y:S01]  /*3fd0*/  IADD3 RZ, P6, PT, R92, R0.reuse, RZ ;  /* 0x000000005cff7210 */ /* 0x080fe20007fde0ff */
[----:B------:R0:W5:Y:S01]  /*3fe0*/  @!P4 LDG.E.U8 R152, desc[UR10][R68.64] ;  /* 0x0000000a4498c981 */ /* 0x000162000c1e1100 */
[----:B------:R-:W-:Y:S02]  /*3ff0*/  ISETP.GE.AND P2, PT, R70, UR9, PT ;  /* 0x0000000946007c0c */ /* 0x000fe4000bf46270 */
[----:B------:R-:W-:Y:S02]  /*4000*/  LOP3.LUT R60, R2, 0xe8, RZ, 0xfc, !PT ;  /* 0x000000e8023c7812 */ /* 0x000fe400078efcff */
[----:B------:R-:W-:-:S02]  /*4010*/  IADD3 RZ, P4, PT, R89, R0, RZ ;  /* 0x0000000059ff7210 */ /* 0x000fc40007f9e0ff */
[-C--:B0-----:R-:W-:Y:S02]  /*4020*/  LEA.HI.X.SX32 R69, R92, R56.reuse, 0x1, P6 ;  /* 0x000000385c457211 */ /* 0x081fe400030f0eff */
[----:B------:R-:W-:Y:S02]  /*4030*/  ISETP.GE.AND P6, PT, R60, UR9, PT ;  /* 0x000000093c007c0c */ /* 0x000fe4000bfc6270 */
[----:B------:R-:W-:Y:S01]  /*4040*/  LOP3.LUT R60, R2, 0xf4, RZ, 0xfc, !PT ;  /* 0x000000f4023c7812 */ /* 0x000fe200078efcff */
[C-C-:B------:R-:W-:Y:S01]  /*4050*/  IMAD.IADD R70, R89.reuse, 0x1, R0.reuse ;  /* 0x0000000159467824 */ /* 0x140fe200078e0200 */
[----:B------:R-:W-:Y:S02]  /*4060*/  PRMT R155, RZ, 0x7610, R155 ;  /* 0x00007610ff9b7816 */ /* 0x000fe4000000009b */
[----:B------:R-:W-:Y:S02]  /*4070*/  LEA.HI.X.SX32 R71, R89, R56, 0x1, P4 ;  /* 0x0000003859477211 */ /* 0x000fe400020f0eff */
[----:B------:R-:W-:Y:S01]  /*4080*/  ISETP.GE.AND P4, PT, R60, UR9, PT ;  /* 0x000000093c007c0c */ /* 0x000fe2000bf86270 */
[----:B------:R-:W-:Y:S01]  /*4090*/  IMAD.IADD R60, R94, 0x1, R0 ;  /* 0x000000015e3c7824 */ /* 0x000fe200078e0200 */
[----:B------:R-:W-:Y:S01]  /*40a0*/  PRMT R154, RZ, 0x7610, R154 ;  /* 0x00007610ff9a7816 */ /* 0x000fe2000000009a */
[----:B------:R0:W5:Y:S01]  /*40b0*/  @!P2 LDG.E.U8 R155, desc[UR10][R70.64] ;  /* 0x0000000a469ba981 */ /* 0x000162000c1e1100 */
[----:B------:R-:W-:Y:S01]  /*40c0*/  LOP3.LUT R156, R2, 0xec, RZ, 0xfc, !PT ;  /* 0x000000ec029c7812 */ /* 0x000fe200078efcff */
[----:B------:R-:W-:Y:S01]  /*40d0*/  IMAD.IADD R68, R92, 0x1, R0 ;  /* 0x000000015c447824 */ /* 0x000fe200078e0200 */
[----:B------:R-:W-:-:S02]  /*40e0*/  IADD3 RZ, P2, PT, R88, R0, RZ ;  /* 0x0000000058ff7210 */ /* 0x000fc40007f5e0ff */
[----:B------:R1:W5:Y:S01]  /*40f0*/  @!P1 LDG.E.U8 R154, desc[UR10][R60.64] ;  /* 0x0000000a3c9a9981 */ /* 0x000362000c1e1100 */
[----:B------:R-:W-:Y:S02]  /*4100*/  ISETP.GE.AND P1, PT, R156, UR9, PT ;  /* 0x000000099c007c0c */ /* 0x000fe4000bf26270 */
[----:B0-----:R-:W-:Y:S02]  /*4110*/  PRMT R70, RZ, 0x7610, R70 ;  /* 0x00007610ff467816 */ /* 0x001fe40000000046 */
[----:B------:R-:W-:Y:S02]  /*4120*/  LOP3.LUT R156, R2, 0xf8, RZ, 0xfc, !PT ;  /* 0x000000f8029c7812 */ /* 0x000fe400078efcff */
[----:B------:R-:W-:Y:S01]  /*4130*/  PRMT R71, RZ, 0x7610, R71 ;  /* 0x00007610ff477816 */ /* 0x000fe20000000047 */
[C---:B-1----:R-:W-:Y:S01]  /*4140*/  IMAD.IADD R60, R88.reuse, 0x1, R0 ;  /* 0x00000001583c7824 */ /* 0x042fe200078e0200 */
[----:B------:R-:W-:Y:S01]  /*4150*/  LEA.HI.X.SX32 R61, R88, R56, 0x1, P2 ;  /* 0x00000038583d7211 */ /* 0x000fe200010f0eff */
[----:B------:R-:W5:Y:S01]  /*4160*/  @!P5 LDG.E.U8 R70, desc[UR10][R68.64] ;  /* 0x0000000a4446d981 */ /* 0x000f62000c1e1100 */
[----:B------:R-:W-:-:S02]  /*4170*/  ISETP.GE.AND P5, PT, R156, UR9, PT ;  /* 0x000000099c007c0c */ /* 0x000fc4000bfa6270 */
[-C--:B------:R-:W-:Y:S01]  /*4180*/  IADD3 RZ, P2, PT, R91, R0.reuse, RZ ;  /* 0x000000005bff7210 */ /* 0x080fe20007f5e0ff */
[----:B------:R0:W5:Y:S01]  /*4190*/  @!P4 LDG.E.U8 R71, desc[UR10][R60.64] ;  /* 0x0000000a3c47c981 */ /* 0x000162000c1e1100 */
[----:B------:R-:W-:Y:S02]  /*41a0*/  LEA.HI R156, R163, 0xfc, RZ, 0x1b ;  /* 0x000000fca39c7811 */ /* 0x000fe400078fd8ff */
[----:B------:R-:W-:Y:S02]  /*41b0*/  IADD3 RZ, P4, PT, R87, R0, RZ ;  /* 0x0000000057ff7210 */ /* 0x000fe40007f9e0ff */
[C---:B0-----:R-:W-:Y:S02]  /*41c0*/  LEA.HI.X.SX32 R61, R91.reuse, R56, 0x1, P2 ;  /* 0x000000385b3d7211 */ /* 0x041fe400010f0eff */
[----:B------:R-:W-:Y:S01]  /*41d0*/  ISETP.GE.AND P2, PT, R156, UR9, PT ;  /* 0x000000099c007c0c */ /* 0x000fe2000bf46270 */
[----:B------:R-:W-:Y:S01]  /*41e0*/  IMAD.IADD R60, R91, 0x1, R0 ;  /* 0x000000015b3c7824 */ /* 0x000fe200078e0200 */
[----:B------:R-:W-:Y:S01]  /*41f0*/  PRMT R156, RZ, 0x7610, R156 ;  /* 0x00007610ff9c7816 */ /* 0x000fe2000000009c */
[----:B------:R-:W-:Y:S01]  /*4200*/  IMAD.IADD R68, R87, 0x1, R0 ;  /* 0x0000000157447824 */ /* 0x000fe200078e0200 */
[----:B------:R-:W-:-:S02]  /*4210*/  PRMT R157, RZ, 0x7610, R157 ;  /* 0x00007610ff9d7816 */ /* 0x000fc4000000009d */
[----:B------:R-:W-:Y:S02]  /*4220*/  LEA.HI.X.SX32 R69, R87, R56, 0x1, P4 ;  /* 0x0000003857457211 */ /* 0x000fe400020f0eff */
[----:B------:R0:W5:Y:S01]  /*4230*/  @!P6 LDG.E.U8 R156, desc[UR10][R60.64] ;  /* 0x0000000a3c9ce981 */ /* 0x000162000c1e1100 */
[CC--:B------:R-:W-:Y:S02]  /*4240*/  IADD3 RZ, P6, PT, R97.reuse, R0.reuse, RZ ;  /* 0x0000000061ff7210 */ /* 0x0c0fe40007fde0ff */
[C---:B------:R-:W-:Y:S01]  /*4250*/  IADD3 RZ, P4, PT, R80.reuse, R0, RZ ;  /* 0x0000000050ff7210 */ /* 0x040fe20007f9e0ff */
[----:B------:R1:W5:Y:S01]  /*4260*/  @!P5 LDG.E.U8 R157, desc[UR10][R68.64] ;  /* 0x0000000a449dd981 */ /* 0x000362000c1e1100 */
[----:B------:R-:W-:Y:S02]  /*4270*/  PRMT R159, RZ, 0x7610, R159 ;  /* 0x00007610ff9f7816 */ /* 0x000fe4000000009f */
[----:B------:R-:W-:Y:S01]  /*4280*/  PRMT R158, RZ, 0x7610, R158 ;  /* 0x00007610ff9e7816 */ /* 0x000fe2000000009e */
[C-C-:B0-----:R-:W-:Y:S01]  /*4290*/  IMAD.IADD R60, R97.reuse, 0x1, R0.reuse ;  /* 0x00000001613c7824 */ /* 0x141fe200078e0200 */
[-C--:B------:R-:W-:Y:S01]  /*42a0*/  LEA.HI.X.SX32 R61, R97, R56.reuse, 0x1, P6 ;  /* 0x00000038613d7211 */ /* 0x080fe200030f0eff */
[C---:B-1----:R-:W-:Y:S01]  /*42b0*/  IMAD.IADD R68, R80.reuse, 0x1, R0 ;  /* 0x0000000150447824 */ /* 0x042fe200078e0200 */
[----:B------:R-:W-:-:S03]  /*42c0*/  LEA.HI.X.SX32 R69, R80, R56, 0x1, P4 ;  /* 0x0000003850457211 */ /* 0x000fc600020f0eff */
[----:B------:R0:W5:Y:S01]  /*42d0*/  @!P3 LDG.E.U8 R159, desc[UR10][R60.64] ;  /* 0x0000000a3c9fb981 */ /* 0x000162000c1e1100 */
[----:B------:R-:W-:-:S03]  /*42e0*/  IADD3 RZ, P3, PT, R90, R0, RZ ;  /* 0x000000005aff7210 */ /* 0x000fc60007f7e0ff */
[----:B------:R1:W5:Y:S01]  /*42f0*/  @!P0 LDG.E.U8 R158, desc[UR10][R68.64] ;  /* 0x0000000a449e8981 */ /* 0x000362000c1e1100 */
[C---:B------:R-:W-:Y:S02]  /*4300*/  IADD3 RZ, P0, PT, R79.reuse, R0, RZ ;  /* 0x000000004fff7210 */ /* 0x040fe40007f1e0ff */
[----:B------:R-:W-:Y:S02]  /*4310*/  PRMT R161, RZ, 0x7610, R161 ;  /* 0x00007610ffa17816 */ /* 0x000fe400000000a1 */
[----:B------:R-:W-:Y:S01]  /*4320*/  PRMT R160, RZ, 0x7610, R160 ;  /* 0x00007610ffa07816 */ /* 0x000fe200000000a0 */
[C-C-:B0-----:R-:W-:Y:S01]  /*4330*/  IMAD.IADD R60, R90.reuse, 0x1, R0.reuse ;  /* 0x000000015a3c7824 */ /* 0x141fe200078e0200 */
[-C--:B------:R-:W-:Y:S01]  /*4340*/  LEA.HI.X.SX32 R61, R90, R56.reuse, 0x1, P3 ;  /* 0x000000385a3d7211 */ /* 0x080fe200018f0eff */
[C---:B-1----:R-:W-:Y:S01]  /*4350*/  IMAD.IADD R68, R79.reuse, 0x1, R0 ;  /* 0x000000014f447824 */ /* 0x042fe200078e0200 */
[----:B------:R-:W-:-:S03]  /*4360*/  LEA.HI.X.SX32 R69, R79, R56, 0x1, P0 ;  /* 0x000000384f457211 */ /* 0x000fc600000f0eff */
[----:B------:R0:W5:Y:S04]  /*4370*/  @!P1 LDG.E.U8 R161, desc[UR10][R60.64] ;  /* 0x0000000a3ca19981 */ /* 0x000168000c1e1100 */
[----:B------:R1:W5:Y:S01]  /*4380*/  @!P2 LDG.E.U8 R160, desc[UR10][R68.64] ;  /* 0x0000000a44a0a981 */ /* 0x000362000c1e1100 */
[----:B------:R-:W1:Y:S01]  /*4390*/  S2UR UR7, SR_CgaCtaId ;  /* 0x00000000000779c3 */ /* 0x000e620000008800 */
[----:B------:R-:W-:Y:S01]  /*43a0*/  UMOV UR6, 0x400 ;  /* 0x0000040000067882 */ /* 0x000fe20000000000 */
[C---:B0-----:R-:W-:Y:S02]  /*43b0*/  LOP3.LUT R61, R163.reuse, 0x7f, RZ, 0xc0, !PT ;  /* 0x0000007fa33d7812 */ /* 0x041fe400078ec0ff */
[----:B------:R-:W-:Y:S02]  /*43c0*/  LOP3.LUT R60, R163, 0x7f, RZ, 0xc0, !PT ;  /* 0x0000007fa33c7812 */ /* 0x000fe400078ec0ff */
[----:B-1----:R-:W-:Y:S01]  /*43d0*/  LOP3.LUT R68, R61, 0x8, RZ, 0x3c, !PT ;  /* 0x000000083d447812 */ /* 0x002fe200078e3cff */
[----:B------:R-:W-:Y:S01]  /*43e0*/  ULEA UR6, UR7, UR6, 0x18 ;  /* 0x0000000607067291 */ /* 0x000fe2000f8ec0ff */
[----:B------:R-:W-:Y:S01]  /*43f0*/  BAR.SYNC.DEFER_BLOCKING 0x0 ;  /* 0x0000000000007b1d */ /* 0x000fe20000010000 */
[----:B------:R-:W-:-:S07]  /*4400*/  ISETP.GE.AND P1, PT, R60, UR9, PT ;  /* 0x000000093c007c0c */ /* 0x000fce000bf26270 */
[----:B------:R0:W-:Y:S04]  /*4410*/  STS.U8 [R61+UR6], R62 ;  /* 0x0000003e3d007988 */ /* 0x0001e80008000006 */
[----:B------:R-:W-:Y:S04]  /*4420*/  STS.U8 [R61+UR6+0x200], R74 ;  /* 0x0002004a3d007988 */ /* 0x000fe80008000006 */
[----:B--2---:R-:W-:Y:S01]  /*4430*/  STS.U8 [R61+UR6+0x400], R101 ;  /* 0x000400653d007988 */ /* 0x004fe20008000006 */
[----:B0-----:R-:W-:-:S03]  /*4440*/  LOP3.LUT R62, R60, 0x10, RZ, 0x3c, !PT ;  /* 0x000000103c3e7812 */ /* 0x001fc600078e3cff */
[----:B------:R-:W-:Y:S04]  /*4450*/  STS.U8 [R61+UR6+0x600], R105 ;  /* 0x000600693d007988 */ /* 0x000fe80008000006 */
[----:B------:R-:W-:Y:S04]  /*4460*/  STS.U8 [R61+UR6+0x800], R109 ;  /* 0x0008006d3d007988 */ /* 0x000fe80008000006 */
[----:B------:R-:W-:Y:S04]  /*4470*/  STS.U8 [R61+UR6+0xa00], R113 ;  /* 0x000a00713d007988 */ /* 0x000fe80008000006 */
[----:B------:R-:W-:Y:S04]  /*4480*/  STS.U8 [R61+UR6+0xc00], R117 ;  /* 0x000c00753d007988 */ /* 0x000fe80008000006 */
[----:B------:R-:W-:Y:S04]  /*4490*/  STS.U8 [R61+UR6+0xe00], R121 ;  /* 0x000e00793d007988 */ /* 0x000fe80008000006 */
[----:B------:R-:W-:Y:S04]  /*44a0*/  STS.U8 [R61+UR6+0x1000], R125 ;  /* 0x0010007d3d007988 */ /* 0x000fe80008000006 */
[----:B------:R-:W-:Y:S04]  /*44b0*/  STS.U8 [R61+UR6+0x1200], R129 ;  /* 0x001200813d007988 */ /* 0x000fe80008000006 */
[----:B------:R-:W-:Y:S04]  /*44c0*/  STS.U8 [R61+UR6+0x1400], R133 ;  /* 0x001400853d007988 */ /* 0x000fe80008000006 */
[----:B------:R-:W-:Y:S01]  /*44d0*/  STS.U8 [R61+UR6+0x1600], R137 ;  /* 0x001600893d007988 */ /* 0x000fe20008000006 */
[----:B------:R-:W-:-:S02]  /*44e0*/  PRMT R69, RZ, 0x7610, R69 ;  /* 0x00007610ff457816 */ /* 0x000fc40000000045 */
[----:B------:R-:W-:Y:S01]  /*44f0*/  PRMT R219, RZ, 0x7610, R219 ;  /* 0x00007610ffdb7816 */ /* 0x000fe200000000db */
[----:B---3--:R-:W-:Y:S04]  /*4500*/  STS.U8 [R61+UR6+0x1800], R148 ;  /* 0x001800943d007988 */ /* 0x008fe80008000006 */
[----:B----4-:R-:W-:Y:S04]  /*4510*/  STS.U8 [R61+UR6+0x1a00], R151 ;  /* 0x001a00973d007988 */ /* 0x010fe80008000006 */
[----:B-----5:R-:W-:Y:S04]  /*4520*/  STS.U8 [R61+UR6+0x1c00], R152 ;  /* 0x001c00983d007988 */ /* 0x020fe80008000006 */
[----:B------:R-:W-:Y:S04]  /*4530*/  STS.U8 [R61+UR6+0x1e00], R155 ;  /* 0x001e009b3d007988 */ /* 0x000fe80008000006 */
[----:B------:R0:W-:Y:S04]  /*4540*/  STS.U8 [R68+UR6+0x280], R99 ;  /* 0x0002806344007988 */ /* 0x0001e80008000006 */
[----:B------:R-:W-:Y:S01]  /*4550*/  STS.U8 [R68+UR6+0x80], R72 ;  /* 0x0000804844007988 */ /* 0x000fe20008000006 */
        /* <DEDUP_REMOVED lines=13> */
[----:B------:R0:W-:Y:S04]  /*4630*/  STS.U8 [R68+UR6+0x1c80], R70 ;  /* 0x001c804644007988 */ /* 0x0001e80008000006 */
[----:B------:R-:W-:Y:S04]  /*4640*/  STS.U8 [R68+UR6+0x1e80], R71 ;  /* 0x001e804744007988 */ /* 0x000fe80008000006 */
[----:B------:R1:W-:Y:S04]  /*4650*/  STS.U8 [R62+UR6+0x100], R63 ;  /* 0x0001003f3e007988 */ /* 0x0003e80008000006 */
        /* <DEDUP_REMOVED lines=30> */
[----:B------:R4:W-:Y:S01]  /*4840*/  STS.U8 [R99+UR6+0x1f80], R160 ;  /* 0x001f80a063007988 */ /* 0x0009e20008000006 */
[----:B0-----:R-:W-:-:S02]  /*4850*/  IADD3 R70, P2, PT, R54, UR12, RZ ;  /* 0x0000000c36467c10 */ /* 0x001fc4000ff5e0ff */
[----:B------:R-:W-:Y:S02]  /*4860*/  IADD3 R72, P3, PT, R38, UR12, RZ ;  /* 0x0000000c26487c10 */ /* 0x000fe4000ff7e0ff */
[----:B-1----:R-:W-:Y:S02]  /*4870*/  PRMT R63, RZ, 0x7610, R63 ;  /* 0x00007610ff3f7816 */ /* 0x002fe4000000003f */
[----:B------:R-:W-:Y:S02]  /*4880*/  PRMT R68, RZ, 0x7610, R68 ;  /* 0x00007610ff447816 */ /* 0x000fe40000000044 */
[----:B------:R-:W-:Y:S01]  /*4890*/  IADD3.X R71, PT, PT, R78, UR13, RZ, P2, !PT ;  /* 0x0000000d4e477c10 */ /* 0x000fe200097fe4ff */
[----:B------:R-:W-:Y:S01]  /*48a0*/  BAR.SYNC.DEFER_BLOCKING 0x0 ;  /* 0x0000000000007b1d */ /* 0x000fe20000010000 */
[----:B--2---:R-:W-:Y:S02]  /*48b0*/  IADD3.X R73, PT, PT, R51, UR13, RZ, P3, !PT ;  /* 0x0000000d33497c10 */ /* 0x004fe40009ffe4ff */
[----:B------:R-:W-:-:S02]  /*48c0*/  IADD3 R74, P3, PT, R34, UR12, RZ ;  /* 0x0000000c224a7c10 */ /* 0x000fc4000ff7e0ff */
[----:B---3--:R-:W-:Y:S02]  /*48d0*/  IADD3 R100, P4, PT, R46, UR12, RZ ;  /* 0x0000000c2e647c10 */ /* 0x008fe4000ff9e0ff */
[----:B------:R-:W-:Y:S02]  /*48e0*/  IADD3.X R75, PT, PT, R47, UR13, RZ, P3, !PT ;  /* 0x0000000d2f4b7c10 */ /* 0x000fe40009ffe4ff */
[----:B------:R-:W-:Y:S02]  /*48f0*/  IADD3.X R101, PT, PT, R58, UR13, RZ, P4, !PT ;  /* 0x0000000d3a657c10 */ /* 0x000fe4000a7fe4ff */
[----:B------:R-:W-:Y:S01]  /*4900*/  IADD3 R102, P4, PT, R6, UR12, RZ ;  /* 0x0000000c06667c10 */ /* 0x000fe2000ff9e0ff */
[----:B------:R0:W2:Y:S04]  /*4910*/  @!P1 LDG.E.U8 R63, desc[UR10][R70.64] ;  /* 0x0000000a463f9981 */ /* 0x0000a8000c1e1100 */
[----:B------:R1:W3:Y:S01]  /*4920*/  @!P1 LDG.E.U8 R68, desc[UR10][R72.64] ;  /* 0x0000000a48449981 */ /* 0x0002e2000c1e1100 */
[----:B0-----:R-:W-:-:S02]  /*4930*/  PRMT R70, RZ, 0x7610, R70 ;  /* 0x00007610ff467816 */ /* 0x001fc40000000046 */
[----:B------:R-:W-:Y:S02]  /*4940*/  PRMT R71, RZ, 0x7610, R71 ;  /* 0x00007610ff477816 */ /* 0x000fe40000000047 */
[----:B-1----:R-:W-:Y:S02]  /*4950*/  IADD3 R72, P2, PT, R42, UR12, RZ ;  /* 0x0000000c2a487c10 */ /* 0x002fe4000ff5e0ff */
[----:B------:R0:W5:Y:S02]  /*4960*/  @!P1 LDG.E.U8 R70, desc[UR10][R74.64] ;  /* 0x0000000a4a469981 */ /* 0x000164000c1e1100 */
[----:B------:R-:W-:Y:S02]  /*4970*/  IADD3.X R73, PT, PT, R55, UR13, RZ, P2, !PT ;  /* 0x0000000d37497c10 */ /* 0x000fe400097fe4ff */
[----:B------:R1:W2:Y:S01]  /*4980*/  @!P1 LDG.E.U8 R71, desc[UR10][R100.64] ;  /* 0x0000000a64479981 */ /* 0x0002a2000c1e1100 */
[----:B------:R-:W-:-:S03]  /*4990*/  IADD3.X R103, PT, PT, R15, UR13, RZ, P4, !PT ;  /* 0x0000000d0f677c10 */ /* 0x000fc6000a7fe4ff */
[----:B------:R4:W2:Y:S01]  /*49a0*/  @!P1 LDG.E.U8 R69, desc[UR10][R72.64] ;  /* 0x0000000a48459981 */ /* 0x0008a2000c1e1100 */
[----:B0-----:R-:W-:-:S03]  /*49b0*/  IADD3 R74, P2, PT, R50, UR12, RZ ;  /* 0x0000000c324a7c10 */ /* 0x001fc6000ff5e0ff */
[----:B------:R0:W2:Y:S01]  /*49c0*/  @!P1 LDG.E.U8 R219, desc[UR10][R102.64] ;  /* 0x0000000a66db9981 */ /* 0x0000a2000c1e1100 */
[----:B-1----:R-:W-:Y:S02]  /*49d0*/  IADD3 R100, P3, PT, R4, UR12, RZ ;  /* 0x0000000c04647c10 */ /* 0x002fe4000ff7e0ff */
[----:B------:R-:W-:Y:S02]  /*49e0*/  IADD3.X R75, PT, PT, R76, UR13, RZ, P2, !PT ;  /* 0x0000000d4c4b7c10 */ /* 0x000fe400097fe4ff */
[----:B----4-:R-:W-:Y:S02]  /*49f0*/  PRMT R72, RZ, 0x7610, R72 ;  /* 0x00007610ff487816 */ /* 0x010fe40000000048 */
[----:B------:R-:W-:Y:S02]  /*4a00*/  PRMT R73, RZ, 0x7610, R73 ;  /* 0x00007610ff497816 */ /* 0x000fe40000000049 */
[----:B------:R-:W-:Y:S02]  /*4a10*/  IADD3.X R101, PT, PT, R11, UR13, RZ, P3, !PT ;  /* 0x0000000d0b657c10 */ /* 0x000fe40009ffe4ff */
[----:B------:R1:W4:Y:S01]  /*4a20*/  @!P1 LDG.E.U8 R72, desc[UR10][R74.64] ;  /* 0x0000000a4a489981 */ /* 0x000322000c1e1100 */
[----:B0-----:R-:W-:-:S03]  /*4a30*/  IADD3 R102, P4, PT, R14, UR12, RZ ;  /* 0x0000000c0e667c10 */ /* 0x001fc6000ff9e0ff */
[----:B------:R0:W2:Y:S01]  /*4a40*/  @!P1 LDG.E.U8 R73, desc[UR10][R100.64] ;  /* 0x0000000a64499981 */ /* 0x0000a2000c1e1100 */
[----:B------:R-:W-:Y:S02]  /*4a50*/  PRMT R220, RZ, 0x7610, R220 ;  /* 0x00007610ffdc7816 */ /* 0x000fe400000000dc */
[----:B------:R-:W-:Y:S02]  /*4a60*/  PRMT R221, RZ, 0x7610, R221 ;  /* 0x00007610ffdd7816 */ /* 0x000fe400000000dd */
[----:B-1----:R-:W-:Y:S02]  /*4a70*/  IADD3 R74, P2, PT, R8, UR12, RZ ;  /* 0x0000000c084a7c10 */ /* 0x002fe4000ff5e0ff */
[----:B0-----:R-:W-:Y:S02]  /*4a80*/  IADD3 R100, P3, PT, R10, UR12, RZ ;  /* 0x0000000c0a647c10 */ /* 0x001fe4000ff7e0ff */
[----:B------:R-:W-:Y:S02]  /*4a90*/  PRMT R222, RZ, 0x7610, R222 ;  /* 0x00007610ffde7816 */ /* 0x000fe400000000de */
[----:B------:R-:W-:-:S02]  /*4aa0*/  IADD3.X R75, PT, PT, R19, UR13, RZ, P2, !PT ;  /* 0x0000000d134b7c10 */ /* 0x000fc400097fe4ff */
[----:B------:R-:W-:Y:S02]  /*4ab0*/  IADD3.X R101, PT, PT, R23, UR13, RZ, P3, !PT ;  /* 0x0000000d17657c10 */ /* 0x000fe40009ffe4ff */
[----:B------:R-:W-:Y:S01]  /*4ac0*/  IADD3.X R103, PT, PT, R27, UR13, RZ, P4, !PT ;  /* 0x0000000d1b677c10 */ /* 0x000fe2000a7fe4ff */
[----:B------:R0:W2:Y:S01]  /*4ad0*/  @!P1 LDG.E.U8 R220, desc[UR10][R74.64] ;  /* 0x0000000a4adc9981 */ /* 0x0000a2000c1e1100 */
[----:B------:R-:W-:-:S03]  /*4ae0*/  LOP3.LUT R162, R60, 0x80, RZ, 0xfc, !PT ;  /* 0x000000803ca27812 */ /* 0x000fc600078efcff */
[----:B------:R1:W2:Y:S04]  /*4af0*/  @!P1 LDG.E.U8 R221, desc[UR10][R100.64] ;  /* 0x0000000a64dd9981 */ /* 0x0002a8000c1e1100 */
[----:B------:R1:W2:Y:S01]  /*4b00*/  @!P1 LDG.E.U8 R222, desc[UR10][R102.64] ;  /* 0x0000000a66de9981 */ /* 0x0002a2000c1e1100 */
[----:B0-----:R-:W-:Y:S02]  /*4b10*/  IADD3 R74, P2, PT, R18, UR12, RZ ;  /* 0x0000000c124a7c10 */ /* 0x001fe4000ff5e0ff */
[----:B-1----:R-:W-:Y:S02]  /*4b20*/  IADD3 R100, P3, PT, R22, UR12, RZ ;  /* 0x0000000c16647c10 */ /* 0x002fe4000ff7e0ff */
[----:B------:R-:W-:Y:S02]  /*4b30*/  IADD3 R102, P4, PT, R26, UR12, RZ ;  /* 0x0000000c1a667c10 */ /* 0x000fe4000ff9e0ff */
[----:B------:R-:W-:-:S02]  /*4b40*/  PRMT R223, RZ, 0x7610, R223 ;  /* 0x00007610ffdf7816 */ /* 0x000fc400000000df */
[----:B------:R-:W-:Y:S02]  /*4b50*/  PRMT R224, RZ, 0x7610, R224 ;  /* 0x00007610ffe07816 */ /* 0x000fe400000000e0 */
[----:B------:R-:W-:Y:S02]  /*4b60*/  PRMT R225, RZ, 0x7610, R225 ;  /* 0x00007610ffe17816 */ /* 0x000fe400000000e1 */
[----:B------:R-:W-:Y:S02]  /*4b70*/  IADD3.X R75, PT, PT, R31, UR13, RZ, P2, !PT ;  /* 0x0000000d1f4b7c10 */ /* 0x000fe400097fe4ff */
[----:B------:R-:W-:Y:S02]  /*4b80*/  IADD3.X R101, PT, PT, R35, UR13, RZ, P3, !PT ;  /* 0x0000000d23657c10 */ /* 0x000fe40009ffe4ff */
[----:B------:R-:W-:Y:S01]  /*4b90*/  IADD3.X R103, PT, PT, R39, UR13, RZ, P4, !PT ;  /* 0x0000000d27677c10 */ /* 0x000fe2000a7fe4ff */
[----:B------:R0:W2:Y:S01]  /*4ba0*/  @!P1 LDG.E.U8 R223, desc[UR10][R74.64] ;  /* 0x0000000a4adf9981 */ /* 0x0000a2000c1e1100 */
[----:B------:R-:W-:-:S03]  /*4bb0*/  ISETP.GE.AND P0, PT, R162, UR9, PT ;  /* 0x00000009a2007c0c */ /* 0x000fc6000bf06270 */
        /* <DEDUP_REMOVED lines=11> */
[----:B------:R0:W2:Y:S04]  /*4c70*/  @!P1 LDG.E.U8 R226, desc[UR10][R74.64] ;  /* 0x0000000a4ae29981 */ /* 0x0000a8000c1e1100 */
[----:B------:R1:W2:Y:S04]  /*4c80*/  @!P0 LDG.E.U8 R227, desc[UR10][R100.64] ;  /* 0x0000000a64e38981 */ /* 0x0002a8000c1e1100 */
[----:B------:R1:W2:Y:S01]  /*4c90*/  @!P0 LDG.E.U8 R228, desc[UR10][R102.64] ;  /* 0x0000000a66e48981 */ /* 0x0002a2000c1e1100 */
[----:B0-----:R-:W-:-:S02]  /*4ca0*/  IADD3 R74, P2, PT, R52, UR12, RZ ;  /* 0x0000000c344a7c10 */ /* 0x001fc4000ff5e0ff */
[----:B-1----:R-:W-:Y:S02]  /*4cb0*/  IADD3 R100, P3, PT, R16, UR12, RZ ;  /* 0x0000000c10647c10 */ /* 0x002fe4000ff7e0ff */
[----:B------:R-:W-:Y:S02]  /*4cc0*/  IADD3 R102, P4, PT, R20, UR12, RZ ;  /* 0x0000000c14667c10 */ /* 0x000fe4000ff9e0ff */
[----:B------:R-:W-:Y:S02]  /*4cd0*/  PRMT R229, RZ, 0x7610, R229 ;  /* 0x00007610ffe57816 */ /* 0x000fe400000000e5 */
[----:B------:R-:W-:Y:S02]  /*4ce0*/  PRMT R230, RZ, 0x7610, R230 ;  /* 0x00007610ffe67816 */ /* 0x000fe400000000e6 */
[----:B------:R-:W-:Y:S02]  /*4cf0*/  PRMT R231, RZ, 0x7610, R231 ;  /* 0x00007610ffe77816 */ /* 0x000fe400000000e7 */
[----:B------:R-:W-:-:S02]  /*4d00*/  IADD3.X R75, PT, PT, R77, UR13, RZ, P2, !PT ;  /* 0x0000000d4d4b7c10 */ /* 0x000fc400097fe4ff */
        /* <DEDUP_REMOVED lines=50> */
[----:B------:R-:W2:Y:S04]  /*5030*/  @!P1 LDG.E.U8 R244, desc[UR10][R74.64] ;  /* 0x0000000a4af49981 */ /* 0x000ea8000c1e1100 */
[----:B------:R0:W2:Y:S04]  /*5040*/  @!P0 LDG.E.U8 R245, desc[UR10][R100.64] ;  /* 0x0000000a64f58981 */ /* 0x0000a8000c1e1100 */
[----:B------:R1:W2:Y:S01]  /*5050*/  @!P0 LDG.E.U8 R246, desc[UR10][R102.64] ;  /* 0x0000000a66f68981 */ /* 0x0002a2000c1e1100 */
[----:B------:R-:W0:Y:S01]  /*5060*/  S2UR UR8, SR_CgaCtaId ;  /* 0x00000000000879c3 */ /* 0x000e220000008800 */
[----:B------:R-:W-:-:S02]  /*5070*/  LOP3.LUT R99, R163, 0x3, RZ, 0xc0, !PT ;  /* 0x00000003a3637812 */ /* 0x000fc400078ec0ff */
[----:B------:R-:W-:-:S03]  /*5080*/  SHF.R.U32.HI R104, RZ, 0x2, R163 ;  /* 0x00000002ff687819 */ /* 0x000fc600000116a3 */
[----:B------:R-:W-:Y:S01]  /*5090*/  IMAD R99, R99, 0x88, RZ ;  /* 0x0000008863637824 */ /* 0x000fe200078e02ff */
[----:B------:R-:W-:-:S04]  /*50a0*/  UMOV UR7, 0x400 ;  /* 0x0000040000077882 */ /* 0x000fc80000000000 */
[----:B------:R-:W-:-:S04]  /*50b0*/  LOP3.LUT R104, R99, 0x17, R104, 0x78, !PT ;  /* 0x0000001763687812 */ /* 0x000fc800078e7868 */
[----:B------:R-:W-:Y:S01]  /*50c0*/  LOP3.LUT R106, R104, 0x8, RZ, 0x3c, !PT ;  /* 0x00000008686a7812 */ /* 0x000fe200078e3cff */
[----:B0-----:R-:W-:-:S09]  /*50d0*/  ULEA UR7, UR8, UR7, 0x18 ;  /* 0x0000000708077291 */ /* 0x001fd2000f8ec0ff */
[----:B------:R-:W-:Y:S04]  /*50e0*/  LDS.U8 R252, [R104+UR7] ;  /* 0x0000000768fc7984 */ /* 0x000fe80008000000 */
[----:B------:R-:W0:Y:S04]  /*50f0*/  LDS.U8 R101, [R104+UR7+0x20] ;  /* 0x0000200768657984 */ /* 0x000e280008000000 */
[----:B------:R-:W-:Y:S04]  /*5100*/  LDS.U8 R251, [R104+UR7+0x200] ;  /* 0x0002000768fb7984 */ /* 0x000fe80008000000 */
[----:B-1----:R-:W1:Y:S04]  /*5110*/  LDS.U8 R102, [R104+UR7+0x220] ;  /* 0x0002200768667984 */ /* 0x002e680008000000 */
[----:B------:R-:W-:Y:S04]  /*5120*/  LDS.U8 R217, [R104+UR7+0x240] ;  /* 0x0002400768d97984 */ /* 0x000fe80008000000 */
[----:B------:R-:W0:Y:S04]  /*5130*/  LDS.U8 R108, [R104+UR7+0x260] ;  /* 0x00026007686c7984 */ /* 0x000e280008000000 */
[----:B------:R-:W-:Y:S04]  /*5140*/  LDS.U8 R250, [R106+UR7] ;  /* 0x000000076afa7984 */ /* 0x000fe80008000000 */
[----:B------:R-:W0:Y:S04]  /*5150*/  LDS.U8 R99, [R106+UR7+0x20] ;  /* 0x000020076a637984 */ /* 0x000e280008000000 */
[----:B------:R-:W-:Y:S04]  /*5160*/  LDS.U8 R216, [R106+UR7+0x40] ;  /* 0x000040076ad87984 */ /* 0x000fe80008000000 */
[----:B------:R-:W0:Y:S04]  /*5170*/  LDS.U8 R75, [R106+UR7+0x60] ;  /* 0x000060076a4b7984 */ /* 0x000e280008000000 */
[----:B------:R-:W-:Y:S04]  /*5180*/  LDS.U8 R249, [R106+UR7+0x200] ;  /* 0x000200076af97984 */ /* 0x000fe80008000000 */
[----:B------:R-:W0:Y:S04]  /*5190*/  LDS.U8 R100, [R106+UR7+0x220] ;  /* 0x000220076a647984 */ /* 0x000e280008000000 */
[----:B------:R-:W-:Y:S04]  /*51a0*/  LDS.U8 R215, [R106+UR7+0x240] ;  /* 0x000240076ad77984 */ /* 0x000fe80008000000 */
[----:B------:R-:W3:Y:S04]  /*51b0*/  LDS.U8 R74, [R106+UR7+0x260] ;  /* 0x000260076a4a7984 */ /* 0x000ee80008000000 */
[----:B------:R-:W-:Y:S04]  /*51c0*/  LDS.U8 R218, [R104+UR7+0x40] ;  /* 0x0000400768da7984 */ /* 0x000fe80008000000 */
[----:B------:R-:W3:Y:S04]  /*51d0*/  LDS.U8 R103, [R104+UR7+0x60] ;  /* 0x0000600768677984 */ /* 0x000ee80008000000 */
[----:B------:R-:W-:Y:S04]  /*51e0*/  LDS.U8 R210, [R104+UR7+0x400] ;  /* 0x0004000768d27984 */ /* 0x000fe80008000000 */
[----:B------:R-:W4:Y:S04]  /*51f0*/  LDS.U8 R105, [R104+UR7+0x420] ;  /* 0x0004200768697984 */ /* 0x000f280008000000 */
[----:B------:R-:W-:Y:S04]  /*5200*/  LDS.U8 R170, [R104+UR7+0x600] ;  /* 0x0006000768aa7984 */ /* 0x000fe80008000000 */
[----:B------:R-:W5:Y:S01]  /*5210*/  LDS.U8 R107, [R104+UR7+0x620] ;  /* 0x00062007686b7984 */ /* 0x000f620008000000 */
[C---:B------:R-:W-:Y:S01]  /*5220*/  LOP3.LUT R109, R163.reuse, 0x7, RZ, 0xc0, !PT ;  /* 0x00000007a36d7812 */ /* 0x040fe200078ec0ff */
[----:B------:R-:W-:-:S02]  /*5230*/  IMAD.SHL.U32 R112, R163, 0x40, RZ ;  /* 0x00000040a3707824 */ /* 0x000fc400078e00ff */
[----:B------:R-:W-:Y:S01]  /*5240*/  IMAD.SHL.U32 R111, R163, 0x2, RZ ;  /* 0x00000002a36f7824 */ /* 0x000fe200078e00ff */
[----:B------:R-:W-:Y:S01]  /*5250*/  LDS.U8 R202, [R104+UR7+0x440] ;  /* 0x0004400768ca7984 */ /* 0x000fe20008000000 */
[----:B------:R-:W-:Y:S01]  /*5260*/  IMAD.SHL.U32 R110, R109, 0x10, RZ ;  /* 0x000000106d6e7824 */ /* 0x000fe200078e00ff */
[----:B------:R-:W-:Y:S01]  /*5270*/  LOP3.LUT R112, R112, 0x800, RZ, 0xc0, !PT ;  /* 0x0000080070707812 */ /* 0x000fe200078ec0ff */
[----:B0-----:R-:W-:Y:S01]  /*5280*/  IMAD R252, R101, 0x100, R252 ;  /* 0x0000010065fc7824 */ /* 0x001fe200078e02fc */
[----:B------:R-:W-:Y:S02]  /*5290*/  LDS.U8 R203, [R104+UR7+0x460] ;  /* 0x0004600768cb7984 */ /* 0x000fe40008000000 */
[----:B------:R-:W-:Y:S01]  /*52a0*/  LOP3.LUT R111, R110, 0x30, R111, 0x78, !PT ;  /* 0x000000306e6f7812 */ /* 0x000fe200078e786f */
[----:B------:R-:W-:Y:S01]  /*52b0*/  IMAD R112, R109, 0x100, R112 ;  /* 0x000001006d707824 */ /* 0x000fe200078e0270 */
[----:B------:R-:W-:Y:S01]  /*52c0*/  LDS.U8 R204, [R104+UR7+0x640] ;  /* 0x0006400768cc7984 */ /* 0x000fe20008000000 */
[----:B-1----:R-:W-:-:S02]  /*52d0*/  IMAD R251, R102, 0x100, R251 ;  /* 0x0000010066fb7824 */ /* 0x002fc400078e02fb */
[----:B------:R-:W-:Y:S01]  /*52e0*/  IMAD.IADD R179, R112, 0x1, R111 ;  /* 0x0000000170b37824 */ /* 0x000fe200078e026f */
[----:B------:R-:W0:Y:S01]  /*52f0*/  LDS.U8 R205, [R104+UR7+0x660] ;  /* 0x0006600768cd7984 */ /* 0x000e220008000000 */
[----:B------:R-:W-:Y:S02]  /*5300*/  IMAD R217, R108, 0x100, R217 ;  /* 0x000001006cd97824 */ /* 0x000fe400078e02d9 */
[----:B------:R-:W-:Y:S01]  /*5310*/  IMAD R250, R99, 0x100, R250 ;  /* 0x0000010063fa7824 */ /* 0x000fe200078e02fa */
[----:B------:R-:W-:Y:S01]  /*5320*/  LDS.U8 R197, [R104+UR7+0x800] ;  /* 0x0008000768c57984 */ /* 0x000fe20008000000 */
[----:B------:R-:W-:Y:S02]  /*5330*/  IMAD R216, R75, 0x100, R216 ;  /* 0x000001004bd87824 */ /* 0x000fe400078e02d8 */
[----:B------:R-:W-:Y:S01]  /*5340*/  IMAD R249, R100, 0x100, R249 ;  /* 0x0000010064f97824 */ /* 0x000fe200078e02f9 */
[----:B------:R-:W-:Y:S01]  /*5350*/  LDS.U8 R195, [R104+UR7+0x820] ;  /* 0x0008200768c37984 */ /* 0x000fe20008000000 */
[----:B---3--:R-:W-:-:S02]  /*5360*/  IMAD R215, R74, 0x100, R215 ;  /* 0x000001004ad77824 */ /* 0x008fc400078e02d7 */
[----:B------:R-:W-:Y:S01]  /*5370*/  IMAD R218, R103, 0x100, R218 ;  /* 0x0000010067da7824 */ /* 0x000fe200078e02da */
[----:B------:R-:W-:Y:S01]  /*5380*/  LDS.U8 R186, [R104+UR7+0x840] ;  /* 0x0008400768ba7984 */ /* 0x000fe20008000000 */
[----:B----4-:R-:W-:-:S03]  /*5390*/  IMAD R210, R105, 0x100, R210 ;  /* 0x0000010069d27824 */ /* 0x010fc600078e02d2 */
[----:B------:R-:W-:Y:S04]  /*53a0*/  LDS.U8 R187, [R104+UR7+0x860] ;  /* 0x0008600768bb7984 */ /* 0x000fe80008000000 */
[----:B------:R-:W-:Y:S01]  /*53b0*/  LDS.U8 R194, [R104+UR7+0xa00] ;  /* 0x000a000768c27984 */ /* 0x000fe20008000000 */
[----:B-----5:R-:W-:-:S03]  /*53c0*/  IMAD R170, R107, 0x100, R170 ;  /* 0x000001006baa7824 */ /* 0x020fc600078e02aa */
[----:B------:R-:W-:Y:S04]  /*53d0*/  LDS.U8 R196, [R104+UR7+0xa20] ;  /* 0x000a200768c47984 */ /* 0x000fe80008000000 */
        /* <DEDUP_REMOVED lines=97> */
[----:B------:R-:W-:Y:S01]  /*59f0*/  LDS.U8 R106, [R106+UR7+0x1e60] ;  /* 0x001e60076a6a7984 */ /* 0x000fe20008000000 */
[----:B------:R-:W-:Y:S06]  /*5a00*/  BAR.SYNC.DEFER_BLOCKING 0x0 ;  /* 0x0000000000007b1d */ /* 0x000fec0000010000 */
[----:B--2---:R1:W-:Y:S04]  /*5a10*/  STS.U8 [R61+UR6], R63 ;  /* 0x0000003f3d007988 */ /* 0x0043e80008000006 */
[----:B------:R2:W-:Y:S04]  /*5a20*/  STS.U8 [R61+UR6+0x80], R229 ;  /* 0x000080e53d007988 */ /* 0x0005e80008000006 */
[----:B------:R-:W-:Y:S04]  /*5a30*/  STS.U8 [R61+UR6+0x800], R224 ;  /* 0x000800e03d007988 */ /* 0x000fe80008000006 */
[----:B------:R3:W-:Y:S01]  /*5a40*/  STS.U8 [R61+UR6+0x880], R231 ;  /* 0x000880e73d007988 */ /* 0x0007e20008000006 */
[C---:B-1----:R-:W-:Y:S01]  /*5a50*/  LOP3.LUT R63, R60.reuse, 0x60, RZ, 0x3c, !PT ;  /* 0x000000603c3f7812 */ /* 0x042fe200078e3cff */
[----:B0-----:R-:W-:Y:S01]  /*5a60*/  IMAD R204, R205, 0x100, R204 ;  /* 0x00000100cdcc7824 */ /* 0x001fe200078e02cc */
[----:B--2---:R-:W0:Y:S01]  /*5a70*/  LDC R229, c[0x0][0x3a8] ;  /* 0x0000ea00ffe57b82 */ /* 0x004e220000000800 */
[----:B------:R-:W-:Y:S01]  /*5a80*/  STS.U8 [R62+UR6+0x100], R72 ;  /* 0x000100483e007988 */ /* 0x000fe20008000006 */
[----:B---3--:R-:W-:-:S03]  /*5a90*/  LOP3.LUT R61, R60, 0x20, RZ, 0x3c, !PT ;  /* 0x000000203c3d7812 */ /* 0x008fc600078e3cff */
[----:B------:R-:W-:Y:S04]  /*5aa0*/  STS.U8 [R62+UR6+0x180], R228 ;  /* 0x000180e43e007988 */ /* 0x000fe80008000006 */
[----:B------:R-:W-:Y:S04]  /*5ab0*/  STS.U8 [R62+UR6+0x900], R223 ;  /* 0x000900df3e007988 */ /* 0x000fe80008000006 */
[----:B------:R-:W-:Y:S04]  /*5ac0*/  STS.U8 [R62+UR6+0x980], R230 ;  /* 0x000980e63e007988 */ /* 0x000fe80008000006 */
[----:B------:R-:W-:Y:S04]  /*5ad0*/  STS.U8 [R61+UR6+0x200], R71 ;  /* 0x000200473d007988 */ /* 0x000fe80008000006 */
[----:B------:R-:W-:Y:S04]  /*5ae0*/  STS.U8 [R61+UR6+0x280], R232 ;  /* 0x000280e83d007988 */ /* 0x000fe80008000006 */
[----:B------:R-:W-:Y:S04]  /*5af0*/  STS.U8 [R61+UR6+0xa00], R222 ;  /* 0x000a00de3d007988 */ /* 0x000fe80008000006 */
[----:B------:R1:W-:Y:S02]  /*5b00*/  STS.U8 [R61+UR6+0xa80], R234 ;  /* 0x000a80ea3d007988 */ /* 0x0003e40008000006 */
[----:B-1----:R-:W-:-:S05]  /*5b10*/  LOP3.LUT R61, R60, 0x30, RZ, 0x3c, !PT ;  /* 0x000000303c3d7812 */ /* 0x002fca00078e3cff */
[----:B------:R-:W-:Y:S04]  /*5b20*/  STS.U8 [R61+UR6+0x300], R69 ;  /* 0x000300453d007988 */ /* 0x000fe80008000006 */
[----:B------:R-:W-:Y:S04]  /*5b30*/  STS.U8 [R61+UR6+0x380], R227 ;  /* 0x000380e33d007988 */ /* 0x000fe80008000006 */
[----:B------:R-:W-:Y:S04]  /*5b40*/  STS.U8 [R61+UR6+0xb00], R221 ;  /* 0x000b00dd3d007988 */ /* 0x000fe80008000006 */
[----:B------:R1:W-:Y:S01]  /*5b50*/  STS.U8 [R61+UR6+0xb80], R233 ;  /* 0x000b80e93d007988 */ /* 0x0003e20008000006 */
[----:B------:R-:W-:-:S02]  /*5b60*/  LOP3.LUT R62, R60, 0x50, RZ, 0x3c, !PT ;  /* 0x000000503c3e7812 */ /* 0x000fc400078e3cff */
[----:B-1----:R-:W-:-:S05]  /*5b70*/  LOP3.LUT R61, R60, 0x40, RZ, 0x3c, !PT ;  /* 0x000000403c3d7812 */ /* 0x002fca00078e3cff */
[----:B------:R1:W-:Y:S04]  /*5b80*/  STS.U8 [R61+UR6+0xc00], R220 ;  /* 0x000c00dc3d007988 */ /* 0x0003e80008000006 */
[----:B------:R2:W-:Y:S04]  /*5b90*/  STS.U8 [R61+UR6+0x400], R68 ;  /* 0x000400443d007988 */ /* 0x0005e80008000006 */
[----:B------:R-:W-:Y:S01]  /*5ba0*/  STS.U8 [R61+UR6+0x480], R235 ;  /* 0x000480eb3d007988 */ /* 0x000fe20008000006 */
[----:B-1----:R-:W-:-:S03]  /*5bb0*/  LOP3.LUT R220, R60, 0x70, RZ, 0x3c, !PT ;  /* 0x000000703cdc7812 */ /* 0x002fc600078e3cff */
        /* <DEDUP_REMOVED lines=13> */
[----:B------:R-:W-:Y:S06]  /*5c90*/  BAR.SYNC.DEFER_BLOCKING 0x0 ;  /* 0x0000000000007b1d */ /* 0x000fec0000010000 */
[----:B------:R-:W3:Y:S01]  /*5ca0*/  LDSM.16.M88.4 R60, [R179+UR7] ;  /* 0x00000007b33c783b */ /* 0x000ee20008000200 */
[----:B--2---:R-:W-:-:S02]  /*5cb0*/  F2FP.F16.E4M3.UNPACK_B R68, R252 ;  /* 0x000000fcff44723e */ /* 0x004fc400020006ff */
[----:B-1----:R-:W-:Y:S02]  /*5cc0*/  F2FP.F16.E4M3.UNPACK_B R70, R251 ;  /* 0x000000fbff46723e */ /* 0x002fe400020006ff */
[----:B------:R-:W-:Y:S02]  /*5cd0*/  F2FP.F16.E4M3.UNPACK_B R69, R250 ;  /* 0x000000faff45723e */ /* 0x000fe400020006ff */
[----:B------:R-:W-:Y:S02]  /*5ce0*/  F2FP.F16.E4M3.UNPACK_B R71, R249 ;  /* 0x000000f9ff47723e */ /* 0x000fe400020006ff */
[----:B---3--:R-:W-:Y:S02]  /*5cf0*/  F2FP.F16.E4M3.UNPACK_B R72, R60 ;  /* 0x0000003cff48723e */ /* 0x008fe400020006ff */
[----:B------:R-:W-:-:S07]  /*5d00*/  F2FP.F16.E4M3.UNPACK_B R73, R61 ;  /* 0x0000003dff49723e */ /* 0x000fce00020006ff */
[----:B------:R-:W-:Y:S01]  /*5d10*/  HMMA.16816.F32 R68, R68, R72, R64 ;  /* 0x000000484444723c */ /* 0x000fe20000001840 */
[----:B------:R-:W-:Y:S02]  /*5d20*/  F2FP.F16.E4M3.UNPACK_B R64, R218 ;  /* 0x000000daff40723e */ /* 0x000fe400020006ff */
[----:B------:R-:W-:Y:S02]  /*5d30*/  F2FP.F16.E4M3.UNPACK_B R66, R217 ;  /* 0x000000d9ff42723e */ /* 0x000fe400020006ff */
[----:B------:R-:W-:Y:S02]  /*5d40*/  F2FP.F16.E4M3.UNPACK_B R65, R216 ;  /* 0x000000d8ff41723e */ /* 0x000fe400020006ff */
[----:B------:R-:W-:Y:S02]  /*5d50*/  F2FP.F16.E4M3.UNPACK_B R67, R215 ;  /* 0x000000d7ff43723e */ /* 0x000fe400020006ff */
[----:B------:R-:W-:Y:S02]  /*5d60*/  F2FP.F16.E4M3.UNPACK_B R60, R60.H1 ;  /* 0x0000003cff3c723e */ /* 0x000fe400030006ff */
[----:B------:R-:W-:-:S09]  /*5d70*/  F2FP.F16.E4M3.UNPACK_B R61, R61.H1 ;  /* 0x0000003dff3d723e */ /* 0x000fd200030006ff */
[----:B------:R-:W-:Y:S01]  /*5d80*/  HMMA.16816.F32 R68, R64, R60, R68 ;  /* 0x0000003c4044723c */ /* 0x000fe20000001844 */
[----:B------:R-:W-:Y:S02]  /*5d90*/  IMAD R65, R212, 0x100, R211 ;  /* 0x00000100d4417824 */ /* 0x000fe400078e02d3 */
[----:B------:R-:W-:Y:S01]  /*5da0*/  IMAD R67, R214, 0x100, R213 ;  /* 0x00000100d6437824 */ /* 0x000fe200078e02d5 */
[----:B------:R-:W-:Y:S02]  /*5db0*/  F2FP.F16.E4M3.UNPACK_B R64, R210 ;  /* 0x000000d2ff40723e */ /* 0x000fe400020006ff */
[----:B------:R-:W-:Y:S02]  /*5dc0*/  F2FP.F16.E4M3.UNPACK_B R66, R170 ;  /* 0x000000aaff42723e */ /* 0x000fe400020006ff */
[----:B------:R-:W-:Y:S02]  /*5dd0*/  F2FP.F16.E4M3.UNPACK_B R65, R65 ;  /* 0x00000041ff41723e */ /* 0x000fe400020006ff */
[----:B------:R-:W-:-:S02]  /*5de0*/  F2FP.F16.E4M3.UNPACK_B R67, R67 ;  /* 0x00000043ff43723e */ /* 0x000fc400020006ff */
[----:B------:R-:W-:Y:S02]  /*5df0*/  F2FP.F16.E4M3.UNPACK_B R60, R62 ;  /* 0x0000003eff3c723e */ /* 0x000fe400020006ff */
[----:B------:R-:W-:Y:S02]  /*5e00*/  F2FP.F16.E4M3.UNPACK_B R61, R63 ;  /* 0x0000003fff3d723e */ /* 0x000fe400020006ff */
[----:B------:R-:W-:-:S05]  /*5e10*/  LOP3.LUT R170, R179, 0x40, RZ, 0x3c, !PT ;  /* 0x00000040b3aa7812 */ /* 0x000fca00078e3cff */
[----:B------:R-:W-:Y:S01]  /*5e20*/  HMMA.16816.F32 R68, R64, R60, R68 ;  /* 0x0000003c4044723c */ /* 0x000fe20000001844 */
[----:B------:R-:W1:Y:S01]  /*5e30*/  LDSM.16.M88.4 R64, [R170+UR7] ;  /* 0x00000007aa40783b */ /* 0x000e620008000200 */
[----:B------:R-:W-:Y:S02]  /*5e40*/  IMAD R60, R203, 0x100, R202 ;  /* 0x00000100cb3c7824 */ /* 0x000fe400078e02ca */
[----:B------:R-:W-:Y:S02]  /*5e50*/  IMAD R61, R207, 0x100, R206 ;  /* 0x00000100cf3d7824 */ /* 0x000fe400078e02ce */
[----:B------:R-:W-:Y:S01]  /*5e60*/  IMAD R208, R209, 0x100, R208 ;  /* 0x00000100d1d07824 */ /* 0x000fe200078e02d0 */
[----:B------:R-:W-:Y:S02]  /*5e70*/  F2FP.F16.E4M3.UNPACK_B R72, R62.H1 ;  /* 0x0000003eff48723e */ /* 0x000fe400030006ff */
[----:B------:R-:W-:Y:S02]  /*5e80*/  F2FP.F16.E4M3.UNPACK_B R73, R63.H1 ;  /* 0x0000003fff49723e */ /* 0x000fe400030006ff */
[----:B------:R-:W-:-:S02]  /*5e90*/  F2FP.F16.E4M3.UNPACK_B R60, R60 ;  /* 0x0000003cff3c723e */ /* 0x000fc400020006ff */
[----:B------:R-:W-:Y:S02]  /*5ea0*/  F2FP.F16.E4M3.UNPACK_B R62, R204 ;  /* 0x000000ccff3e723e */ /* 0x000fe400020006ff */
[----:B------:R-:W-:Y:S02]  /*5eb0*/  F2FP.F16.E4M3.UNPACK_B R61, R61 ;  /* 0x0000003dff3d723e */ /* 0x000fe400020006ff */
[----:B------:R-:W-:-:S07]  /*5ec0*/  F2FP.F16.E4M3.UNPACK_B R63, R208 ;  /* 0x000000d0ff3f723e */ /* 0x000fce00020006ff */
[----:B------:R-:W-:Y:S01]  /*5ed0*/  HMMA.16816.F32 R60, R60, R72, R68 ;  /* 0x000000483c3c723c */ /* 0x000fe20000001844 */
[----:B------:R-:W-:Y:S02]  /*5ee0*/  IMAD R68, R195, 0x100, R197 ;  /* 0x00000100c3447824 */ /* 0x000fe400078e02c5 */
[----:B------:R-:W-:Y:S02]  /*5ef0*/  IMAD R70, R196, 0x100, R194 ;  /* 0x00000100c4467824 */ /* 0x000fe400078e02c2 */
[----:B------:R-:W-:Y:S02]  /*5f00*/  IMAD R69, R199, 0x100, R198 ;  /* 0x00000100c7457824 */ /* 0x000fe400078e02c6 */
[----:B------:R-:W-:Y:S01]  /*5f10*/  IMAD R71, R201, 0x100, R200 ;  /* 0x00000100c9477824 */ /* 0x000fe200078e02c8 */
[----:B------:R-:W-:Y:S02]  /*5f20*/  F2FP.F16.E4M3.UNPACK_B R68, R68 ;  /* 0x00000044ff44723e */ /* 0x000fe400020006ff */
[----:B------:R-:W-:-:S02]  /*5f30*/  F2FP.F16.E4M3.UNPACK_B R70, R70 ;  /* 0x00000046ff46723e */ /* 0x000fc400020006ff */
[----:B------:R-:W-:Y:S02]  /*5f40*/  F2FP.F16.E4M3.UNPACK_B R69, R69 ;  /* 0x00000045ff45723e */ /* 0x000fe400020006ff */
[----:B------:R-:W-:Y:S02]  /*5f50*/  F2FP.F16.E4M3.UNPACK_B R71, R71 ;  /* 0x00000047ff47723e */ /* 0x000fe400020006ff */
[----:B-1----:R-:W-:Y:S02]  /*5f60*/  F2FP.F16.E4M3.UNPACK_B R72, R64 ;  /* 0x00000040ff48723e */ /* 0x002fe400020006ff */
        /* <DEDUP_REMOVED lines=10> */
[----:B------:R-:W-:Y:S02]  /*6010*/  F2FP.F16.E4M3.UNPACK_B R64, R64.H1 ;  /* 0x00000040ff40723e */ /* 0x000fe400030006ff */
[----:B------:R-:W-:-:S07]  /*6020*/  F2FP.F16.E4M3.UNPACK_B R65, R65.H1 ;  /* 0x00000041ff41723e */ /* 0x000fce00030006ff */
[----:B------:R-:W-:Y:S01]  /*6030*/  HMMA.16816.F32 R68, R60, R64, R68 ;  /* 0x000000403c44723c */ /* 0x000fe20000001844 */
[----:B------:R-:W-:Y:S01]  /*6040*/  IMAD R72, R75, 0x100, R74 ;  /* 0x000001004b487824 */ /* 0x000fe200078e024a */
[----:B------:R-:W1:Y:S01]  /*6050*/  LDSM.16.M88.4 R60, [R179+UR7+0x80] ;  /* 0x00008007b33c783b */ /* 0x000e620008000200 */
[----:B------:R-:W-:Y:S02]  /*6060*/  IMAD R74, R181, 0x100, R180 ;  /* 0x00000100b54a7824 */ /* 0x000fe400078e02b4 */
[----:B------:R-:W-:Y:S02]  /*6070*/  IMAD R73, R183, 0x100, R182 ;  /* 0x00000100b7497824 */ /* 0x000fe400078e02b6 */
[----:B------:R-:W-:Y:S01]  /*6080*/  IMAD R75, R185, 0x100, R184 ;  /* 0x00000100b94b7824 */ /* 0x000fe200078e02b8 */
[----:B------:R-:W-:Y:S02]  /*6090*/  F2FP.F16.E4M3.UNPACK_B R72, R72 ;  /* 0x00000048ff48723e */ /* 0x000fe400020006ff */
[----:B------:R-:W-:-:S02]  /*60a0*/  F2FP.F16.E4M3.UNPACK_B R74, R74 ;  /* 0x0000004aff4a723e */ /* 0x000fc400020006ff */
[----:B------:R-:W-:Y:S02]  /*60b0*/  F2FP.F16.E4M3.UNPACK_B R73, R73 ;  /* 0x00000049ff49723e */ /* 0x000fe400020006ff */
        /* <DEDUP_REMOVED lines=8> */
[----:B------:R-:W-:Y:S02]  /*6140*/  F2FP.F16.E4M3.UNPACK_B R72, R66.H1 ;  /* 0x00000042ff48723e */ /* 0x000fe400030006ff */
[----:B------:R-:W-:-:S02]  /*6150*/  F2FP.F16.E4M3.UNPACK_B R73, R67.H1 ;  /* 0x00000043ff49723e */ /* 0x000fc400030006ff */
        /* <DEDUP_REMOVED lines=16> */
[----:B------:R-:W-:Y:S01]  /*6260*/  IMAD R68, R155, 0x100, R154 ;  /* 0x000001009b447824 */ /* 0x000fe200078e029a */
[----:B------:R-:W-:Y:S01]  /*6270*/  F2FP.F16.E4M3.UNPACK_B R60, R60.H1 ;  /* 0x0000003cff3c723e */ /* 0x000fe200030006ff */
[----:B------:R-:W-:Y:S01]  /*6280*/  IMAD R70, R157, 0x100, R156 ;  /* 0x000001009d467824 */ /* 0x000fe200078e029c */
[----:B------:R-:W-:Y:S01]  /*6290*/  F2FP.F16.E4M3.UNPACK_B R61, R61.H1 ;  /* 0x0000003dff3d723e */ /* 0x000fe200030006ff */
[----:B------:R-:W-:Y:S02]  /*62a0*/  IMAD R69, R159, 0x100, R158 ;  /* 0x000001009f457824 */ /* 0x000fe400078e029e */
[----:B------:R-:W-:Y:S01]  /*62b0*/  IMAD R71, R161, 0x100, R160 ;  /* 0x00000100a1477824 */ /* 0x000fe200078e02a0 */
[----:B------:R-:W-:Y:S01]  /*62c0*/  F2FP.F16.E4M3.UNPACK_B R68, R68 ;  /* 0x00000044ff44723e */ /* 0x000fe200020006ff */
[----:B------:R-:W1:Y:S01]  /*62d0*/  LDSM.16.M88.4 R72, [R170+UR7+0x80] ;  /* 0x00008007aa48783b */ /* 0x000e620008000200 */
[----:B------:R-:W-:-:S02]  /*62e0*/  F2FP.F16.E4M3.UNPACK_B R70, R70 ;  /* 0x00000046ff46723e */ /* 0x000fc400020006ff */
        /* <DEDUP_REMOVED lines=67> */
[----:B------:R-:W-:Y:S01]  /*6720*/  F2FP.F16.E4M3.UNPACK_B R63, R63 ;  /* 0x0000003fff3f723e */ /* 0x000fe200020006ff */
[----:B------:R-:W-:Y:S02]  /*6730*/  UIADD3 UR12, UP0, UPT, UR4, UR12, URZ ;  /* 0x0000000c040c7290 */ /* 0x000fe4000ff1e0ff */
[----:B------:R-:W-:-:S04]  /*6740*/  UIADD3 UR5, UPT, UPT, UR5, -0x1, URZ ;  /* 0xffffffff05057890 */ /* 0x000fc8000fffe0ff */
[----:B------:R-:W-:Y:S01]  /*6750*/  HMMA.16816.F32 R64, R60, R74, R64 ;  /* 0x0000004a3c40723c */ /* 0x000fe20000001840 */
[----:B------:R-:W-:Y:S02]  /*6760*/  ULEA.HI.X.SX32 UR13, UR4, UR13, 0x1, UP0 ;  /* 0x0000000d040d7291 */ /* 0x000fe400080f0eff */
[----:B------:R-:W-:Y:S01]  /*6770*/  UISETP.NE.U32.AND UP0, UPT, UR5, URZ, UPT ;  /* 0x000000ff0500728c */ /* 0x000fe2000bf05070 */
[----:B0-----:R-:W-:-:S05]  /*6780*/  IMAD.SHL.U32 R229, R229, 0x100, RZ ;  /* 0x00000100e5e57824 */ /* 0x001fca00078e00ff */
[----:B------:R-:W-:Y:S01]  /*6790*/  IADD3 R0, P0, PT, R229, R0, RZ ;  /* 0x00000000e5007210 */ /* 0x000fe20007f1e0ff */
[----:B------:R-:W-:-:S03]  /*67a0*/  UIADD3 UR9, UPT, UPT, UR9, -0x100, URZ ;  /* 0xffffff0009097890 */ /* 0x000fc6000fffe0ff */
[----:B------:R-:W-:Y:S01]  /*67b0*/  LEA.HI.X.SX32 R56, R229, R56, 0x1, P0 ;  /* 0x00000038e5387211 */ /* 0x000fe200000f0eff */
[----:B------:R-:W-:Y:S08]  /*67c0*/  BRA.U UP0, `(.L_x_1) ;  /* 0xffffffb900c87547 */ /* 0x000ff0000b83ffff */
.L_x_0:
[----:B------:R-:W2:Y:S01]  /*67d0*/  LDL.LU R60, [R1] ;  /* 0x00000000013c7983 */ /* 0x000ea20000300800 */
[----:B------:R-:W1:Y:S01]  /*67e0*/  S2R R61, SR_TID.X ;  /* 0x00000000003d7919 */ /* 0x000e620000002100 */
[----:B------:R-:W3:Y:S01]  /*67f0*/  S2R R4, SR_TID.X ;  /* 0x0000000000047919 */ /* 0x000ee20000002100 */
[----:B------:R-:W4:Y:S01]  /*6800*/  S2UR UR5, SR_CgaCtaId ;  /* 0x00000000000579c3 */ /* 0x000f220000008800 */
[----:B------:R-:W-:Y:S01]  /*6810*/  UMOV UR4, 0x400 ;  /* 0x0000040000047882 */ /* 0x000fe20000000000 */
[----:B------:R-:W-:Y:S01]  /*6820*/  F2FP.SATFINITE.E4M3.F32.PACK_AB_MERGE_C R64, R65, R64, RZ ;  /* 0x000000404140723e */ /* 0x000fe200048070ff */
[----:B------:R-:W5:Y:S01]  /*6830*/  LDCU.128 UR12, c[0x0][0x390] ;  /* 0x00007200ff0c77ac */ /* 0x000f620008000c00 */
[----:B------:R-:W-:Y:S01]  /*6840*/  F2FP.SATFINITE.E4M3.F32.PACK_AB_MERGE_C R66, R67, R66, RZ ;  /* 0x000000424342723e */ /* 0x000fe200048070ff */
[----:B------:R-:W0:Y:S01]  /*6850*/  LDCU UR6, c[0x0][0x3b8] ;  /* 0x00007700ff0677ac */ /* 0x000e220008000800 */
[C---:B-1----:R-:W-:Y:S01]  /*6860*/  IMAD.SHL.U32 R0, R61.reuse, 0x20, RZ ;  /* 0x000000203d007824 */ /* 0x042fe200078e00ff */
[----:B------:R-:W-:Y:S01]  /*6870*/  SHF.R.S32.HI R6, RZ, 0x6, R61 ;  /* 0x00000006ff067819 */ /* 0x000fe2000001143d */
[----:B------:R-:W-:Y:S01]  /*6880*/  IMAD.SHL.U32 R5, R61, 0x10, RZ ;  /* 0x000000103d057824 */ /* 0x000fe200078e00ff */
[----:B---3--:R-:W-:-:S02]  /*6890*/  LOP3.LUT R7, R4, 0x1f, RZ, 0xc0, !PT ;  /* 0x0000001f04077812 */ /* 0x008fc400078ec0ff */
[----:B------:R-:W-:Y:S02]  /*68a0*/  LOP3.LUT R0, R0, 0x60, RZ, 0xc0, !PT ;  /* 0x0000006000007812 */ /* 0x000fe400078ec0ff */
[----:B------:R-:W-:Y:S02]  /*68b0*/  SGXT R4, R6, 0x1 ;  /* 0x000000010604781a */ /* 0x000fe40000000200 */
[----:B------:R-:W-:Y:S02]  /*68c0*/  LOP3.LUT R6, R5, 0x180, RZ, 0xc0, !PT ;  /* 0x0000018005067812 */ /* 0x000fe400078ec0ff */
[----:B------:R-:W-:-:S03]  /*68d0*/  LOP3.LUT R5, R0, 0x1c, R61, 0xf8, !PT ;  /* 0x0000001c00057812 */ /* 0x000fc600078ef83d */
[----:B------:R-:W-:Y:S01]  /*68e0*/  IMAD R8, R7, 0x4, R6 ;  /* 0x0000000407087824 */ /* 0x000fe200078e0206 */
[----:B------:R-:W-:Y:S02]  /*68f0*/  LOP3.LUT R5, R5, 0x140, R4, 0x78, !PT ;  /* 0x0000014005057812 */ /* 0x000fe400078e7804 */
[----:B------:R-:W-:Y:S02]  /*6900*/  SHF.R.U32.HI R6, RZ, 0x5, R61 ;  /* 0x00000005ff067819 */ /* 0x000fe4000001163d */
[C---:B------:R-:W-:Y:S02]  /*6910*/  LOP3.LUT R4, R61.reuse, 0x40, RZ, 0xc0, !PT ;  /* 0x000000403d047812 */ /* 0x040fe400078ec0ff */
[----:B------:R-:W-:Y:S01]  /*6920*/  LOP3.LUT R0, R61, 0x20, RZ, 0xc0, !PT ;  /* 0x000000203d007812 */ /* 0x000fe200078ec0ff */
[----:B----4-:R-:W-:Y:S01]  /*6930*/  ULEA UR4, UR5, UR4, 0x18 ;  /* 0x0000000405047291 */ /* 0x010fe2000f8ec0ff */
[----:B------:R-:W-:Y:S01]  /*6940*/  SGXT.U32 R6, R6, 0x1 ;  /* 0x000000010606781a */ /* 0x000fe20000000000 */
[----:B------:R-:W2:Y:S01]  /*6950*/  LDCU UR5, c[0x0][0x3b4] ;  /* 0x00007680ff0577ac */ /* 0x000ea20008000800 */
[----:B------:R-:W-:-:S02]  /*6960*/  SHF.R.U32.HI R7, RZ, 0x1, R4 ;  /* 0x00000001ff077819 */ /* 0x000fc40000011604 */
[----:B------:R-:W-:Y:S01]  /*6970*/  LEA.HI R5, R0, R5, RZ, 0x1c ;  /* 0x0000000500057211 */ /* 0x000fe200078fe0ff */
[----:B------:R-:W-:Y:S01]  /*6980*/  BAR.SYNC.DEFER_BLOCKING 0x0 ;  /* 0x0000000000007b1d */ /* 0x000fe20000010000 */
[----:B------:R-:W-:Y:S02]  /*6990*/  LOP3.LUT R8, R6, R8, R7, 0xf6, !PT ;  /* 0x0000000806087212 */ /* 0x000fe400078ef607 */
[----:B------:R-:W-:-:S03]  /*69a0*/  LOP3.LUT R7, R5, 0x20, RZ, 0x3c, !PT ;  /* 0x0000002005077812 */ /* 0x000fc600078e3cff */
[----:B------:R1:W-:Y:S04]  /*69b0*/  STS.U16 [R5+UR4], R64 ;  /* 0x0000004005007988 */ /* 0x0003e80008000404 */
[----:B------:R-:W-:Y:S01]  /*69c0*/  STS.U16 [R7+UR4+0x80], R66 ;  /* 0x0000804207007988 */ /* 0x000fe20008000404 */
[----:B------:R-:W-:Y:S01]  /*69d0*/  BAR.SYNC.DEFER_BLOCKING 0x0 ;  /* 0x0000000000007b1d */ /* 0x000fe20000010000 */
[----:B------:R-:W-:Y:S02]  /*69e0*/  LOP3.LUT R9, R8, 0x40, RZ, 0x3c, !PT ;  /* 0x0000004008097812 */ /* 0x000fe400078e3cff */
[----:B------:R-:W-:-:S03]  /*69f0*/  LOP3.LUT R0, R3, 0xc, R2, 0xfe, !PT ;  /* 0x0000000c03007812 */ /* 0x000fc600078efe02 */
[----:B------:R-:W3:Y:S04]  /*6a00*/  LDS.U8 R11, [R8+UR4] ;  /* 0x00000004080b7984 */ /* 0x000ee80008000000 */
[----:B------:R-:W4:Y:S04]  /*6a10*/  LDS.U8 R13, [R9+UR4] ;  /* 0x00000004090d7984 */ /* 0x000f280008000000 */
[----:B------:R0:W2:Y:S01]  /*6a20*/  LDS.U8 R15, [R8+UR4+0x2] ;  /* 0x00000204080f7984 */ /* 0x0000a20008000000 */
[C---:B-1----:R-:W-:Y:S02]  /*6a30*/  LOP3.LUT R5, R3.reuse, R2, RZ, 0xfc, !PT ;  /* 0x0000000203057212 */ /* 0x042fe400078efcff */
[----:B------:R-:W-:-:S02]  /*6a40*/  LOP3.LUT R4, R3, 0x8, R2, 0xfe, !PT ;  /* 0x0000000803047812 */ /* 0x000fc400078efe02 */
[----:B------:R-:W-:-:S03]  /*6a50*/  LOP3.LUT R2, R3, 0x4, R2, 0xfe, !PT ;  /* 0x0000000403027812 */ /* 0x000fc600078efe02 */
[----:B0-----:R-:W-:Y:S02]  /*6a60*/  IMAD R8, R4, UR6, RZ ;  /* 0x0000000604087c24 */ /* 0x001fe4000f8e02ff */
[----:B------:R-:W-:Y:S02]  /*6a70*/  IMAD R7, R2, UR6, RZ ;  /* 0x0000000602077c24 */ /* 0x000fe4000f8e02ff */
[C---:B--2---:R-:W-:Y:S01]  /*6a80*/  IMAD R6, R60.reuse, UR5, RZ ;  /* 0x000000053c067c24 */ /* 0x044fe2000f8e02ff */
[----:B-----5:R-:W-:-:S04]  /*6a90*/  ISETP.GE.AND P0, PT, R60, UR14, PT ;  /* 0x0000000e3c007c0c */ /* 0x020fc8000bf06270 */
[----:B------:R-:W-:Y:S02]  /*6aa0*/  IADD3 R10, P3, PT, R6, UR12, RZ ;  /* 0x0000000c060a7c10 */ /* 0x000fe4000ff7e0ff */
[C---:B------:R-:W-:Y:S01]  /*6ab0*/  ISETP.LT.AND P2, PT, R5.reuse, UR15, !P0 ;  /* 0x0000000f05007c0c */ /* 0x040fe2000c741270 */
[----:B------:R-:W-:Y:S01]  /*6ac0*/  IMAD R5, R5, UR6, RZ ;  /* 0x0000000605057c24 */ /* 0x000fe2000f8e02ff */
[----:B------:R-:W-:Y:S02]  /*6ad0*/  ISETP.LT.AND P1, PT, R2, UR15, !P0 ;  /* 0x0000000f02007c0c */ /* 0x000fe4000c721270 */
[----:B------:R-:W-:Y:S02]  /*6ae0*/  LEA.HI.X.SX32 R12, R6, UR13, 0x1, P3 ;  /* 0x0000000d060c7c11 */ /* 0x000fe400098f0eff */
[----:B------:R-:W-:Y:S02]  /*6af0*/  ISETP.LT.AND P3, PT, R4, UR15, !P0 ;  /* 0x0000000f04007c0c */ /* 0x000fe4000c761270 */
[----:B------:R-:W-:-:S02]  /*6b00*/  ISETP.LT.AND P0, PT, R0, UR15, !P0 ;  /* 0x0000000f00007c0c */ /* 0x000fc4000c701270 */
[-C--:B------:R-:W-:Y:S02]  /*6b10*/  IADD3 R2, P5, PT, R5, R10.reuse, RZ ;  /* 0x0000000a05027210 */ /* 0x080fe40007fbe0ff */
[-C--:B------:R-:W-:Y:S02]  /*6b20*/  IADD3 R4, P6, PT, R7, R10.reuse, RZ ;  /* 0x0000000a07047210 */ /* 0x080fe40007fde0ff */
[C---:B------:R-:W-:Y:S02]  /*6b30*/  IADD3 R6, P4, PT, R8.reuse, R10, RZ ;  /* 0x0000000a08067210 */ /* 0x040fe40007f9e0ff */
[-C--:B------:R-:W-:Y:S02]  /*6b40*/  LEA.HI.X.SX32 R3, R5, R12.reuse, 0x1, P5 ;  /* 0x0000000c05037211 */ /* 0x080fe400028f0eff */
[-C--:B------:R-:W-:Y:S02]  /*6b50*/  LEA.HI.X.SX32 R5, R7, R12.reuse, 0x1, P6 ;  /* 0x0000000c07057211 */ /* 0x080fe400030f0eff */
[----:B------:R-:W-:Y:S01]  /*6b60*/  LEA.HI.X.SX32 R7, R8, R12, 0x1, P4 ;  /* 0x0000000c08077211 */ /* 0x000fe200020f0eff */
[----:B---3--:R0:W-:Y:S01]  /*6b70*/  @P2 STG.E.U8 desc[UR10][R2.64], R11 ;  /* 0x0000000b02002986 */ /* 0x0081e2000c10110a */
[----:B------:R-:W-:-:S03]  /*6b80*/  IMAD R0, R0, UR6, RZ ;  /* 0x0000000600007c24 */ /* 0x000fc6000f8e02ff */
[----:B----4-:R0:W-:Y:S04]  /*6b90*/  @P1 STG.E.U8 desc[UR10][R4.64], R13 ;  /* 0x0000000d04001986 */ /* 0x0101e8000c10110a */
[----:B------:R0:W-:Y:S01]  /*6ba0*/  @P3 STG.E.U8 desc[UR10][R6.64], R15 ;  /* 0x0000000f06003986 */ /* 0x0001e2000c10110a */
[----:B------:R-:W-:Y:S05]  /*6bb0*/  @!P0 EXIT ;  /* 0x000000000000894d */ /* 0x000fea0003800000 */
[----:B------:R-:W1:Y:S01]  /*6bc0*/  LDS.U8 R9, [R9+UR4+0x2] ;  /* 0x0000020409097984 */ /* 0x000e620008000000 */
[----:B0-----:R-:W-:-:S04]  /*6bd0*/  IADD3 R2, P0, PT, R0, R10, RZ ;  /* 0x0000000a00027210 */ /* 0x001fc80007f1e0ff */
[----:B------:R-:W-:-:S05]  /*6be0*/  LEA.HI.X.SX32 R3, R0, R12, 0x1, P0 ;  /* 0x0000000c00037211 */ /* 0x000fca00000f0eff */
[----:B-1----:R-:W-:Y:S01]  /*6bf0*/  STG.E.U8 desc[UR10][R2.64], R9 ;  /* 0x0000000902007986 */ /* 0x002fe2000c10110a */
[----:B------:R-:W-:Y:S05]  /*6c00*/  EXIT ;  /* 0x000000000000794d */ /* 0x000fea0003800000 */
.L_x_2:
[----:B------:R-:W-:-:S00]  /*6c10*/  BRA `(.L_x_2) ;  /* 0xfffffffc00fc7947 */ /* 0x000fc0000383ffff */
[----:B------:R-:W-:-:S00]  /*6c20*/  NOP ;  /* 0x0000000000007918 */ /* 0x000fc00000000000 */
        /* <DEDUP_REMOVED lines=13> */
.L_x_3:


//--------------------- .nv.shared.matmul_kernel  --------------------------
	.section	.nv.shared.matmul_kernel,"aw",@nobits
	.sectionflags	@""
	.align	16
	.zero		1024


//--------------------- .nv.shared.reserved.0     --------------------------
	.section	.nv.shared.reserved.0,"aw",@nobits
	.weak		__nv_reservedSMEM_offset_0_alias
	.size		__nv_reservedSMEM_offset_0_alias, 0, 64
	.other		__nv_reservedSMEM_offset_0_alias,@"STO_CUDA_RESERVED_SHARED STV_DEFAULT"
__nv_reservedSMEM_offset_0_alias:
	.zero		0
	.zero		64


//--------------------- .nv.constant0.matmul_kernel --------------------------
	.section	.nv.constant0.matmul_kernel,"a",@progbits
	.sectionflags	@""
	.align	4
.nv.constant0.matmul_kernel:
	.zero		976


//--------------------- SYMBOLS --------------------------

	.type		.nv.reservedSmem.offset0,@object
	.size		.nv.reservedSmem.offset0,0x4
	.type		.nv.reservedSmem.cap,@object
	.size		.nv.reservedSmem.cap,0x4
